//
// Generated by NVIDIA NVVM Compiler
//
// Compiler Build ID: CL-36424714
// Cuda compilation tools, release 13.0, V13.0.88
// Based on NVVM 20.0.0
//

.version 9.0
.target sm_100
.address_size 64

	// .globl	_Z16reduction_kernelPdPKdl
// _ZZ16reduction_kernelPdPKdlE4smem has been demoted
// _ZZ15residual_kernelPdPKdS1_ldE4smem has been demoted

.visible .entry _Z16reduction_kernelPdPKdl(
	.param .u64 .ptr .align 1 _Z16reduction_kernelPdPKdl_param_0,
	.param .u64 .ptr .align 1 _Z16reduction_kernelPdPKdl_param_1,
	.param .u64 _Z16reduction_kernelPdPKdl_param_2
)
{
	.reg .pred 	%p<8>;
	.reg .b32 	%r<8>;
	.reg .b64 	%rd<12>;
	.reg .b64 	%fd<32>;
	// demoted variable
	.shared .align 8 .b8 _ZZ16reduction_kernelPdPKdlE4smem[8192];
	ld.param.u64 	%rd2, [_Z16reduction_kernelPdPKdl_param_0];
	ld.param.u64 	%rd3, [_Z16reduction_kernelPdPKdl_param_1];
	ld.param.u64 	%rd4, [_Z16reduction_kernelPdPKdl_param_2];
	mov.u32 	%r1, %ctaid.x;
	mov.u32 	%r4, %ntid.x;
	mov.u32 	%r2, %tid.x;
	mad.lo.s32 	%r5, %r1, %r4, %r2;
	cvt.s64.s32 	%rd1, %r5;
	setp.le.s64 	%p1, %rd4, %rd1;
	shl.b32 	%r6, %r2, 3;
	mov.u32 	%r7, _ZZ16reduction_kernelPdPKdlE4smem;
	add.s32 	%r3, %r7, %r6;
	@%p1 bra 	$L__BB0_2;
	cvta.to.global.u64 	%rd6, %rd3;
	shl.b64 	%rd7, %rd1, 3;
	add.s64 	%rd8, %rd6, %rd7;
	ld.global.f64 	%fd1, [%rd8];
	st.shared.f64 	[%r3], %fd1;
	bra.uni 	$L__BB0_3;
$L__BB0_2:
	mov.b64 	%rd5, 0;
	st.shared.u64 	[%r3], %rd5;
$L__BB0_3:
	bar.sync 	0;
	setp.gt.u32 	%p2, %r2, 511;
	@%p2 bra 	$L__BB0_5;
	ld.shared.f64 	%fd2, [%r3+4096];
	ld.shared.f64 	%fd3, [%r3];
	add.f64 	%fd4, %fd2, %fd3;
	st.shared.f64 	[%r3], %fd4;
$L__BB0_5:
	bar.sync 	0;
	setp.gt.u32 	%p3, %r2, 255;
	@%p3 bra 	$L__BB0_7;
	ld.shared.f64 	%fd5, [%r3+2048];
	ld.shared.f64 	%fd6, [%r3];
	add.f64 	%fd7, %fd5, %fd6;
	st.shared.f64 	[%r3], %fd7;
$L__BB0_7:
	bar.sync 	0;
	setp.gt.u32 	%p4, %r2, 127;
	@%p4 bra 	$L__BB0_9;
	ld.shared.f64 	%fd8, [%r3+1024];
	ld.shared.f64 	%fd9, [%r3];
	add.f64 	%fd10, %fd8, %fd9;
	st.shared.f64 	[%r3], %fd10;
$L__BB0_9:
	bar.sync 	0;
	setp.gt.u32 	%p5, %r2, 63;
	@%p5 bra 	$L__BB0_11;
	ld.shared.f64 	%fd11, [%r3+512];
	ld.shared.f64 	%fd12, [%r3];
	add.f64 	%fd13, %fd11, %fd12;
	st.shared.f64 	[%r3], %fd13;
$L__BB0_11:
	bar.sync 	0;
	setp.gt.u32 	%p6, %r2, 31;
	@%p6 bra 	$L__BB0_14;
	ld.shared.f64 	%fd14, [%r3+256];
	ld.shared.f64 	%fd15, [%r3];
	add.f64 	%fd16, %fd14, %fd15;
	st.shared.f64 	[%r3], %fd16;
	bar.warp.sync 	-1;
	ld.shared.f64 	%fd17, [%r3+128];
	ld.shared.f64 	%fd18, [%r3];
	add.f64 	%fd19, %fd17, %fd18;
	st.shared.f64 	[%r3], %fd19;
	bar.warp.sync 	-1;
	ld.shared.f64 	%fd20, [%r3+64];
	ld.shared.f64 	%fd21, [%r3];
	add.f64 	%fd22, %fd20, %fd21;
	st.shared.f64 	[%r3], %fd22;
	bar.warp.sync 	-1;
	ld.shared.f64 	%fd23, [%r3+32];
	ld.shared.f64 	%fd24, [%r3];
	add.f64 	%fd25, %fd23, %fd24;
	st.shared.f64 	[%r3], %fd25;
	bar.warp.sync 	-1;
	ld.shared.f64 	%fd26, [%r3+16];
	ld.shared.f64 	%fd27, [%r3];
	add.f64 	%fd28, %fd26, %fd27;
	st.shared.f64 	[%r3], %fd28;
	bar.warp.sync 	-1;
	setp.ne.s32 	%p7, %r2, 0;
	@%p7 bra 	$L__BB0_14;
	ld.shared.f64 	%fd29, [_ZZ16reduction_kernelPdPKdlE4smem];
	ld.shared.f64 	%fd30, [_ZZ16reduction_kernelPdPKdlE4smem+8];
	add.f64 	%fd31, %fd29, %fd30;
	cvta.to.global.u64 	%rd9, %rd2;
	mul.wide.u32 	%rd10, %r1, 8;
	add.s64 	%rd11, %rd9, %rd10;
	st.global.f64 	[%rd11], %fd31;
$L__BB0_14:
	ret;

}
	// .globl	_Z13jacobi_kernelPdPKdS1_ld
.visible .entry _Z13jacobi_kernelPdPKdS1_ld(
	.param .u64 .ptr .align 1 _Z13jacobi_kernelPdPKdS1_ld_param_0,
	.param .u64 .ptr .align 1 _Z13jacobi_kernelPdPKdS1_ld_param_1,
	.param .u64 .ptr .align 1 _Z13jacobi_kernelPdPKdS1_ld_param_2,
	.param .u64 _Z13jacobi_kernelPdPKdS1_ld_param_3,
	.param .f64 _Z13jacobi_kernelPdPKdS1_ld_param_4
)
{
	.reg .pred 	%p<7>;
	.reg .b32 	%r<10>;
	.reg .b64 	%rd<35>;
	.reg .b64 	%fd<12>;

	ld.param.u64 	%rd13, [_Z13jacobi_kernelPdPKdS1_ld_param_0];
	ld.param.u64 	%rd10, [_Z13jacobi_kernelPdPKdS1_ld_param_1];
	ld.param.u64 	%rd11, [_Z13jacobi_kernelPdPKdS1_ld_param_2];
	ld.param.u64 	%rd12, [_Z13jacobi_kernelPdPKdS1_ld_param_3];
	ld.param.f64 	%fd1, [_Z13jacobi_kernelPdPKdS1_ld_param_4];
	cvta.to.global.u64 	%rd1, %rd13;
	mov.u32 	%r1, %ctaid.x;
	mov.u32 	%r2, %ntid.x;
	mov.u32 	%r3, %tid.x;
	mad.lo.s32 	%r4, %r1, %r2, %r3;
	cvt.s64.s32 	%rd2, %r4;
	add.s64 	%rd3, %rd12, 2;
	or.b64  	%rd14, %rd2, %rd3;
	and.b64  	%rd15, %rd14, -4294967296;
	setp.ne.s64 	%p1, %rd15, 0;
	@%p1 bra 	$L__BB1_2;
	cvt.u32.u64 	%r5, %rd3;
	cvt.u32.u64 	%r6, %rd2;
	div.u32 	%r7, %r6, %r5;
	mul.lo.s32 	%r8, %r7, %r5;
	sub.s32 	%r9, %r6, %r8;
	cvt.u64.u32 	%rd33, %r7;
	cvt.u64.u32 	%rd34, %r9;
	bra.uni 	$L__BB1_3;
$L__BB1_2:
	div.s64 	%rd33, %rd2, %rd3;
	mul.lo.s64 	%rd16, %rd33, %rd3;
	sub.s64 	%rd34, %rd2, %rd16;
$L__BB1_3:
	setp.ge.s64 	%p2, %rd33, %rd3;
	min.s64 	%rd17, %rd33, %rd34;
	setp.lt.s64 	%p3, %rd17, 1;
	setp.lt.s64 	%p4, %rd12, -2;
	or.pred  	%p5, %p3, %p4;
	or.pred  	%p6, %p5, %p2;
	@%p6 bra 	$L__BB1_5;
	cvta.to.global.u64 	%rd21, %rd11;
	cvta.to.global.u64 	%rd22, %rd10;
	shl.b64 	%rd23, %rd2, 3;
	add.s64 	%rd24, %rd21, %rd23;
	ld.global.f64 	%fd2, [%rd24];
	add.s64 	%rd25, %rd33, -1;
	mad.lo.s64 	%rd26, %rd25, %rd3, %rd34;
	shl.b64 	%rd27, %rd26, 3;
	add.s64 	%rd28, %rd22, %rd27;
	ld.global.f64 	%fd3, [%rd28];
	fma.rn.f64 	%fd4, %fd1, %fd2, %fd3;
	shl.b64 	%rd29, %rd3, 3;
	add.s64 	%rd30, %rd28, %rd29;
	ld.global.f64 	%fd5, [%rd30+-8];
	add.f64 	%fd6, %fd4, %fd5;
	add.s64 	%rd31, %rd30, %rd29;
	ld.global.f64 	%fd7, [%rd31];
	add.f64 	%fd8, %fd6, %fd7;
	ld.global.f64 	%fd9, [%rd30+8];
	add.f64 	%fd10, %fd8, %fd9;
	mul.f64 	%fd11, %fd10, 0d3FD0000000000000;
	add.s64 	%rd32, %rd1, %rd23;
	st.global.f64 	[%rd32], %fd11;
	bra.uni 	$L__BB1_6;
$L__BB1_5:
	shl.b64 	%rd18, %rd2, 3;
	add.s64 	%rd19, %rd1, %rd18;
	mov.b64 	%rd20, 0;
	st.global.u64 	[%rd19], %rd20;
$L__BB1_6:
	ret;

}
	// .globl	_Z15residual_kernelPdPKdS1_ld
.visible .entry _Z15residual_kernelPdPKdS1_ld(
	.param .u64 .ptr .align 1 _Z15residual_kernelPdPKdS1_ld_param_0,
	.param .u64 .ptr .align 1 _Z15residual_kernelPdPKdS1_ld_param_1,
	.param .u64 .ptr .align 1 _Z15residual_kernelPdPKdS1_ld_param_2,
	.param .u64 _Z15residual_kernelPdPKdS1_ld_param_3,
	.param .f64 _Z15residual_kernelPdPKdS1_ld_param_4
)
{
	.reg .pred 	%p<13>;
	.reg .b32 	%r<13>;
	.reg .b64 	%rd<36>;
	.reg .b64 	%fd<45>;
	// demoted variable
	.shared .align 8 .b8 _ZZ15residual_kernelPdPKdS1_ldE4smem[8192];
	ld.param.u64 	%rd9, [_Z15residual_kernelPdPKdS1_ld_param_0];
	ld.param.u64 	%rd10, [_Z15residual_kernelPdPKdS1_ld_param_1];
	ld.param.u64 	%rd11, [_Z15residual_kernelPdPKdS1_ld_param_2];
	ld.param.u64 	%rd12, [_Z15residual_kernelPdPKdS1_ld_param_3];
	ld.param.f64 	%fd1, [_Z15residual_kernelPdPKdS1_ld_param_4];
	mov.u32 	%r1, %ctaid.x;
	mov.u32 	%r4, %ntid.x;
	mov.u32 	%r2, %tid.x;
	mad.lo.s32 	%r5, %r1, %r4, %r2;
	cvt.s64.s32 	%rd1, %r5;
	add.s64 	%rd2, %rd12, 2;
	or.b64  	%rd13, %rd1, %rd2;
	and.b64  	%rd14, %rd13, -4294967296;
	setp.ne.s64 	%p1, %rd14, 0;
	@%p1 bra 	$L__BB2_2;
	cvt.u32.u64 	%r6, %rd2;
	cvt.u32.u64 	%r7, %rd1;
	div.u32 	%r8, %r7, %r6;
	mul.lo.s32 	%r9, %r8, %r6;
	sub.s32 	%r10, %r7, %r9;
	cvt.u64.u32 	%rd34, %r8;
	cvt.u64.u32 	%rd35, %r10;
	bra.uni 	$L__BB2_3;
$L__BB2_2:
	div.s64 	%rd34, %rd1, %rd2;
	mul.lo.s64 	%rd15, %rd34, %rd2;
	sub.s64 	%rd35, %rd1, %rd15;
$L__BB2_3:
	setp.ge.s64 	%p2, %rd34, %rd2;
	min.s64 	%rd16, %rd34, %rd35;
	setp.lt.s64 	%p3, %rd16, 1;
	setp.lt.s64 	%p4, %rd12, -2;
	or.pred  	%p5, %p3, %p4;
	shl.b32 	%r11, %r2, 3;
	mov.u32 	%r12, _ZZ15residual_kernelPdPKdS1_ldE4smem;
	add.s32 	%r3, %r12, %r11;
	or.pred  	%p6, %p5, %p2;
	@%p6 bra 	$L__BB2_5;
	cvta.to.global.u64 	%rd18, %rd10;
	cvta.to.global.u64 	%rd19, %rd11;
	shl.b64 	%rd20, %rd1, 3;
	add.s64 	%rd21, %rd18, %rd20;
	ld.global.f64 	%fd2, [%rd21];
	add.s64 	%rd22, %rd34, -1;
	mad.lo.s64 	%rd23, %rd22, %rd2, %rd35;
	shl.b64 	%rd24, %rd23, 3;
	add.s64 	%rd25, %rd18, %rd24;
	ld.global.f64 	%fd3, [%rd25];
	fma.rn.f64 	%fd4, %fd2, 0dC010000000000000, %fd3;
	shl.b64 	%rd26, %rd2, 4;
	add.s64 	%rd27, %rd25, %rd26;
	ld.global.f64 	%fd5, [%rd27];
	add.f64 	%fd6, %fd4, %fd5;
	shl.b64 	%rd28, %rd2, 3;
	add.s64 	%rd29, %rd25, %rd28;
	ld.global.f64 	%fd7, [%rd29+-8];
	add.f64 	%fd8, %fd6, %fd7;
	ld.global.f64 	%fd9, [%rd29+8];
	add.f64 	%fd10, %fd8, %fd9;
	div.rn.f64 	%fd11, %fd10, %fd1;
	add.s64 	%rd30, %rd19, %rd20;
	ld.global.f64 	%fd12, [%rd30];
	add.f64 	%fd13, %fd12, %fd11;
	mul.f64 	%fd14, %fd13, %fd13;
	st.shared.f64 	[%r3], %fd14;
	bra.uni 	$L__BB2_6;
$L__BB2_5:
	mov.b64 	%rd17, 0;
	st.shared.u64 	[%r3], %rd17;
$L__BB2_6:
	bar.sync 	0;
	setp.gt.u32 	%p7, %r2, 511;
	@%p7 bra 	$L__BB2_8;
	ld.shared.f64 	%fd15, [%r3+4096];
	ld.shared.f64 	%fd16, [%r3];
	add.f64 	%fd17, %fd15, %fd16;
	st.shared.f64 	[%r3], %fd17;
$L__BB2_8:
	bar.sync 	0;
	setp.gt.u32 	%p8, %r2, 255;
	@%p8 bra 	$L__BB2_10;
	ld.shared.f64 	%fd18, [%r3+2048];
	ld.shared.f64 	%fd19, [%r3];
	add.f64 	%fd20, %fd18, %fd19;
	st.shared.f64 	[%r3], %fd20;
$L__BB2_10:
	bar.sync 	0;
	setp.gt.u32 	%p9, %r2, 127;
	@%p9 bra 	$L__BB2_12;
	ld.shared.f64 	%fd21, [%r3+1024];
	ld.shared.f64 	%fd22, [%r3];
	add.f64 	%fd23, %fd21, %fd22;
	st.shared.f64 	[%r3], %fd23;
$L__BB2_12:
	bar.sync 	0;
	setp.gt.u32 	%p10, %r2, 63;
	@%p10 bra 	$L__BB2_14;
	ld.shared.f64 	%fd24, [%r3+512];
	ld.shared.f64 	%fd25, [%r3];
	add.f64 	%fd26, %fd24, %fd25;
	st.shared.f64 	[%r3], %fd26;
$L__BB2_14:
	bar.sync 	0;
	setp.gt.u32 	%p11, %r2, 31;
	@%p11 bra 	$L__BB2_17;
	ld.shared.f64 	%fd27, [%r3+256];
	ld.shared.f64 	%fd28, [%r3];
	add.f64 	%fd29, %fd27, %fd28;
	st.shared.f64 	[%r3], %fd29;
	bar.warp.sync 	-1;
	ld.shared.f64 	%fd30, [%r3+128];
	ld.shared.f64 	%fd31, [%r3];
	add.f64 	%fd32, %fd30, %fd31;
	st.shared.f64 	[%r3], %fd32;
	bar.warp.sync 	-1;
	ld.shared.f64 	%fd33, [%r3+64];
	ld.shared.f64 	%fd34, [%r3];
	add.f64 	%fd35, %fd33, %fd34;
	st.shared.f64 	[%r3], %fd35;
	bar.warp.sync 	-1;
	ld.shared.f64 	%fd36, [%r3+32];
	ld.shared.f64 	%fd37, [%r3];
	add.f64 	%fd38, %fd36, %fd37;
	st.shared.f64 	[%r3], %fd38;
	bar.warp.sync 	-1;
	ld.shared.f64 	%fd39, [%r3+16];
	ld.shared.f64 	%fd40, [%r3];
	add.f64 	%fd41, %fd39, %fd40;
	st.shared.f64 	[%r3], %fd41;
	bar.warp.sync 	-1;
	setp.ne.s32 	%p12, %r2, 0;
	@%p12 bra 	$L__BB2_17;
	ld.shared.f64 	%fd42, [_ZZ15residual_kernelPdPKdS1_ldE4smem];
	ld.shared.f64 	%fd43, [_ZZ15residual_kernelPdPKdS1_ldE4smem+8];
	add.f64 	%fd44, %fd42, %fd43;
	cvta.to.global.u64 	%rd31, %rd9;
	mul.wide.u32 	%rd32, %r1, 8;
	add.s64 	%rd33, %rd31, %rd32;
	st.global.f64 	[%rd33], %fd44;
$L__BB2_17:
	ret;

}


// ===== COMPILED SASS (sm_100) =====

	.target	sm_100

	.elftype	@"ET_EXEC"


//--------------------- .note.nv.tkinfo           --------------------------
	.section	.note.nv.tkinfo,"",@"SHT_NOTE"
	.sectionflags	@"SHF_NOTE_NV_TKINFO"
	.tkinfo
        /*0018*/ 	.word	0x00000002
        /*0030*/ 	.string	""
        /*0030*/ 	.string	"ptxas"
        /*0030*/ 	.string	"Cuda compilation tools, release 13.0, V13.0.88"
        /*0030*/ 	.string	"Build cuda_13.0.r13.0/compiler.36424714_0"
        /*0030*/ 	.string	"-arch sm_100 -m 64 "



//--------------------- .note.nv.cuinfo           --------------------------
	.section	.note.nv.cuinfo,"",@"SHT_NOTE"
	.sectionflags	@"SHF_NOTE_NV_CUINFO"
        /*0018*/ 	.short	0x0002
        /*001a*/ 	.short	0x0064
        /*001c*/ 	.short	0x0082
	.zero		2


//--------------------- .nv.info                  --------------------------
	.section	.nv.info,"",@"SHT_CUDA_INFO"
	.align	4


	//----- nvinfo : EIATTR_REGCOUNT
	.align		4
        /*0000*/ 	.byte	0x04, 0x2f
        /*0002*/ 	.short	(.L_1 - .L_0)
	.align		4
.L_0:
        /*0004*/ 	.word	index@(_Z16reduction_kernelPdPKdl)
        /*0008*/ 	.word	0x0000000e


	//----- nvinfo : EIATTR_FRAME_SIZE
	.align		4
.L_1:
        /*000c*/ 	.byte	0x04, 0x11
        /*000e*/ 	.short	(.L_3 - .L_2)
	.align		4
.L_2:
        /*0010*/ 	.word	index@(_Z16reduction_kernelPdPKdl)
        /*0014*/ 	.word	0x00000000


	//----- nvinfo : EIATTR_REGCOUNT
	.align		4
.L_3:
        /*0018*/ 	.byte	0x04, 0x2f
        /*001a*/ 	.short	(.L_5 - .L_4)
	.align		4
.L_4:
        /*001c*/ 	.word	index@(_Z13jacobi_kernelPdPKdS1_ld)
        /*0020*/ 	.word	0x00000016


	//----- nvinfo : EIATTR_FRAME_SIZE
	.align		4
.L_5:
        /*0024*/ 	.byte	0x04, 0x11
        /*0026*/ 	.short	(.L_7 - .L_6)
	.align		4
.L_6:
        /*0028*/ 	.word	index@($__internal_2_$__cuda_sm20_div_s64)
        /*002c*/ 	.word	0x00000000


	//----- nvinfo : EIATTR_FRAME_SIZE
	.align		4
.L_7:
        /*0030*/ 	.byte	0x04, 0x11
        /*0032*/ 	.short	(.L_9 - .L_8)
	.align		4
.L_8:
        /*0034*/ 	.word	index@(_Z13jacobi_kernelPdPKdS1_ld)
        /*0038*/ 	.word	0x00000000


	//----- nvinfo : EIATTR_REGCOUNT
	.align		4
.L_9:
        /*003c*/ 	.byte	0x04, 0x2f
        /*003e*/ 	.short	(.L_11 - .L_10)
	.align		4
.L_10:
        /*0040*/ 	.word	index@(_Z15residual_kernelPdPKdS1_ld)
        /*0044*/ 	.word	0x0000001d


	//----- nvinfo : EIATTR_FRAME_SIZE
	.align		4
.L_11:
        /*0048*/ 	.byte	0x04, 0x11
        /*004a*/ 	.short	(.L_13 - .L_12)
	.align		4
.L_12:
        /*004c*/ 	.word	index@($__internal_1_$__cuda_sm20_div_s64)
        /*0050*/ 	.word	0x00000000


	//----- nvinfo : EIATTR_FRAME_SIZE
	.align		4
.L_13:
        /*0054*/ 	.byte	0x04, 0x11
        /*0056*/ 	.short	(.L_15 - .L_14)
	.align		4
.L_14:
        /*0058*/ 	.word	index@($__internal_0_$__cuda_sm20_div_rn_f64_full)
        /*005c*/ 	.word	0x00000000


	//----- nvinfo : EIATTR_FRAME_SIZE
	.align		4
.L_15:
        /*0060*/ 	.byte	0x04, 0x11
        /*0062*/ 	.short	(.L_17 - .L_16)
	.align		4
.L_16:
        /*0064*/ 	.word	index@(_Z15residual_kernelPdPKdS1_ld)
        /*0068*/ 	.word	0x00000000


	//----- nvinfo : EIATTR_MIN_STACK_SIZE
	.align		4
.L_17:
        /*006c*/ 	.byte	0x04, 0x12
        /*006e*/ 	.short	(.L_19 - .L_18)
	.align		4
.L_18:
        /*0070*/ 	.word	index@(_Z15residual_kernelPdPKdS1_ld)
        /*0074*/ 	.word	0x00000000


	//----- nvinfo : EIATTR_MIN_STACK_SIZE
	.align		4
.L_19:
        /*0078*/ 	.byte	0x04, 0x12
        /*007a*/ 	.short	(.L_21 - .L_20)
	.align		4
.L_20:
        /*007c*/ 	.word	index@(_Z13jacobi_kernelPdPKdS1_ld)
        /*0080*/ 	.word	0x00000000


	//----- nvinfo : EIATTR_MIN_STACK_SIZE
	.align		4
.L_21:
        /*0084*/ 	.byte	0x04, 0x12
        /*0086*/ 	.short	(.L_23 - .L_22)
	.align		4
.L_22:
        /*0088*/ 	.word	index@(_Z16reduction_kernelPdPKdl)
        /*008c*/ 	.word	0x00000000
.L_23:


//--------------------- .nv.compat                --------------------------
	.section	.nv.compat,"",@"SHT_CUDA_COMPAT_INFO"
	.align	4
        /*0000*/ 	.byte	0x02, 0x09, 0x00, 0x00, 0x02, 0x02, 0x01, 0x00, 0x02, 0x05, 0x05, 0x00, 0x03, 0x07, 0x01, 0x01
        /*0010*/ 	.byte	0x02, 0x03, 0x00, 0x00, 0x02, 0x06, 0x01, 0x00, 0x04, 0x0b, 0x08, 0x00, 0x01, 0x00, 0x00, 0x00
        /*0020*/ 	.byte	0x00, 0x00, 0x00, 0x00


//--------------------- .nv.info._Z15residual_kernelPdPKdS1_ld --------------------------
	.section	.nv.info._Z15residual_kernelPdPKdS1_ld,"",@"SHT_CUDA_INFO"
	.sectionflags	@""
	.align	4


	//----- nvinfo : EIATTR_CUDA_API_VERSION
	.align		4
        /*0000*/ 	.byte	0x04, 0x37
        /*0002*/ 	.short	(.L_25 - .L_24)
.L_24:
        /*0004*/ 	.word	0x00000082


	//----- nvinfo : EIATTR_KPARAM_INFO
	.align		4
.L_25:
        /*0008*/ 	.byte	0x04, 0x17
        /*000a*/ 	.short	(.L_27 - .L_26)
.L_26:
        /*000c*/ 	.word	0x00000000
        /*0010*/ 	.short	0x0004
        /*0012*/ 	.short	0x0020
        /*0014*/ 	.byte	0x00, 0xf0, 0x21, 0x00


	//----- nvinfo : EIATTR_KPARAM_INFO
	.align		4
.L_27:
        /*0018*/ 	.byte	0x04, 0x17
        /*001a*/ 	.short	(.L_29 - .L_28)
.L_28:
        /*001c*/ 	.word	0x00000000
        /*0020*/ 	.short	0x0003
        /*0022*/ 	.short	0x0018
        /*0024*/ 	.byte	0x00, 0xf0, 0x21, 0x00


	//----- nvinfo : EIATTR_KPARAM_INFO
	.align		4
.L_29:
        /*0028*/ 	.byte	0x04, 0x17
        /*002a*/ 	.short	(.L_31 - .L_30)
.L_30:
        /*002c*/ 	.word	0x00000000
        /*0030*/ 	.short	0x0002
        /*0032*/ 	.short	0x0010
        /*0034*/ 	.byte	0x00, 0xf5, 0x21, 0x00


	//----- nvinfo : EIATTR_KPARAM_INFO
	.align		4
.L_31:
        /*0038*/ 	.byte	0x04, 0x17
        /*003a*/ 	.short	(.L_33 - .L_32)
.L_32:
        /*003c*/ 	.word	0x00000000
        /*0040*/ 	.short	0x0001
        /*0042*/ 	.short	0x0008
        /*0044*/ 	.byte	0x00, 0xf5, 0x21, 0x00


	//----- nvinfo : EIATTR_KPARAM_INFO
	.align		4
.L_33:
        /*0048*/ 	.byte	0x04, 0x17
        /*004a*/ 	.short	(.L_35 - .L_34)
.L_34:
        /*004c*/ 	.word	0x00000000
        /*0050*/ 	.short	0x0000
        /*0052*/ 	.short	0x0000
        /*0054*/ 	.byte	0x00, 0xf5, 0x21, 0x00


	//----- nvinfo : EIATTR_SPARSE_MMA_MASK
	.align		4
.L_35:
        /*0058*/ 	.byte	0x03, 0x50
        /*005a*/ 	.short	0x0000


	//----- nvinfo : EIATTR_MAXREG_COUNT
	.align		4
        /*005c*/ 	.byte	0x03, 0x1b
        /*005e*/ 	.short	0x00ff


	//----- nvinfo : EIATTR_NUM_BARRIERS
	.align		4
        /*0060*/ 	.byte	0x02, 0x4c
        /*0062*/ 	.byte	0x01
	.zero		1


	//----- nvinfo : EIATTR_MERCURY_ISA_VERSION
	.align		4
        /*0064*/ 	.byte	0x03, 0x5f
        /*0066*/ 	.short	0x0101


	//----- nvinfo : EIATTR_COOP_GROUP_MASK_REGIDS
	.align		4
        /*0068*/ 	.byte	0x04, 0x29
        /*006a*/ 	.short	(.L_37 - .L_36)


	//   ....[0]....
.L_36:
        /*006c*/ 	.word	0xffffffff


	//   ....[1]....
        /*0070*/ 	.word	0xffffffff


	//   ....[2]....
        /*0074*/ 	.word	0xffffffff


	//   ....[3]....
        /*0078*/ 	.word	0xffffffff


	//   ....[4]....
        /*007c*/ 	.word	0xffffffff


	//----- nvinfo : EIATTR_COOP_GROUP_INSTR_OFFSETS
	.align		4
.L_37:
        /*0080*/ 	.byte	0x04, 0x28
        /*0082*/ 	.short	(.L_39 - .L_38)


	//   ....[0]....
.L_38:
        /*0084*/ 	.word	0x000009c0


	//   ....[1]....
        /*0088*/ 	.word	0x00000a10


	//   ....[2]....
        /*008c*/ 	.word	0x00000a60


	//   ....[3]....
        /*0090*/ 	.word	0x00000ab0


	//   ....[4]....
        /*0094*/ 	.word	0x00000b00


	//----- nvinfo : EIATTR_VRC_CTA_INIT_COUNT
	.align		4
.L_39:
        /*0098*/ 	.byte	0x02, 0x4a
	.zero		1
	.zero		1


	//----- nvinfo : EIATTR_EXIT_INSTR_OFFSETS
	.align		4
        /*009c*/ 	.byte	0x04, 0x1c
        /*009e*/ 	.short	(.L_41 - .L_40)


	//   ....[0]....
.L_40:
        /*00a0*/ 	.word	0x00000960


	//   ....[1]....
        /*00a4*/ 	.word	0x00000b10


	//   ....[2]....
        /*00a8*/ 	.word	0x00000ba0


	//----- nvinfo : EIATTR_CRS_STACK_SIZE
	.align		4
.L_41:
        /*00ac*/ 	.byte	0x04, 0x1e
        /*00ae*/ 	.short	(.L_43 - .L_42)
.L_42:
        /*00b0*/ 	.word	0x00000000


	//----- nvinfo : EIATTR_CBANK_PARAM_SIZE
	.align		4
.L_43:
        /*00b4*/ 	.byte	0x03, 0x19
        /*00b6*/ 	.short	0x0028


	//----- nvinfo : EIATTR_PARAM_CBANK
	.align		4
        /*00b8*/ 	.byte	0x04, 0x0a
        /*00ba*/ 	.short	(.L_45 - .L_44)
	.align		4
.L_44:
        /*00bc*/ 	.word	index@(.nv.constant0._Z15residual_kernelPdPKdS1_ld)
        /*00c0*/ 	.short	0x0380
        /*00c2*/ 	.short	0x0028


	//----- nvinfo : EIATTR_SW_WAR
	.align		4
.L_45:
        /*00c4*/ 	.byte	0x04, 0x36
        /*00c6*/ 	.short	(.L_47 - .L_46)
.L_46:
        /*00c8*/ 	.word	0x00000008
.L_47:


//--------------------- .nv.info._Z13jacobi_kernelPdPKdS1_ld --------------------------
	.section	.nv.info._Z13jacobi_kernelPdPKdS1_ld,"",@"SHT_CUDA_INFO"
	.sectionflags	@""
	.align	4


	//----- nvinfo : EIATTR_CUDA_API_VERSION
	.align		4
        /*0000*/ 	.byte	0x04, 0x37
        /*0002*/ 	.short	(.L_49 - .L_48)
.L_48:
        /*0004*/ 	.word	0x00000082


	//----- nvinfo : EIATTR_KPARAM_INFO
	.align		4
.L_49:
        /*0008*/ 	.byte	0x04, 0x17
        /*000a*/ 	.short	(.L_51 - .L_50)
.L_50:
        /*000c*/ 	.word	0x00000000
        /*0010*/ 	.short	0x0004
        /*0012*/ 	.short	0x0020
        /*0014*/ 	.byte	0x00, 0xf0, 0x21, 0x00


	//----- nvinfo : EIATTR_KPARAM_INFO
	.align		4
.L_51:
        /*0018*/ 	.byte	0x04, 0x17
        /*001a*/ 	.short	(.L_53 - .L_52)
.L_52:
        /*001c*/ 	.word	0x00000000
        /*0020*/ 	.short	0x0003
        /*0022*/ 	.short	0x0018
        /*0024*/ 	.byte	0x00, 0xf0, 0x21, 0x00


	//----- nvinfo : EIATTR_KPARAM_INFO
	.align		4
.L_53:
        /*0028*/ 	.byte	0x04, 0x17
        /*002a*/ 	.short	(.L_55 - .L_54)
.L_54:
        /*002c*/ 	.word	0x00000000
        /*0030*/ 	.short	0x0002
        /*0032*/ 	.short	0x0010
        /*0034*/ 	.byte	0x00, 0xf5, 0x21, 0x00


	//----- nvinfo : EIATTR_KPARAM_INFO
	.align		4
.L_55:
        /*0038*/ 	.byte	0x04, 0x17
        /*003a*/ 	.short	(.L_57 - .L_56)
.L_56:
        /*003c*/ 	.word	0x00000000
        /*0040*/ 	.short	0x0001
        /*0042*/ 	.short	0x0008
        /*0044*/ 	.byte	0x00, 0xf5, 0x21, 0x00


	//----- nvinfo : EIATTR_KPARAM_INFO
	.align		4
.L_57:
        /*0048*/ 	.byte	0x04, 0x17
        /*004a*/ 	.short	(.L_59 - .L_58)
.L_58:
        /*004c*/ 	.word	0x00000000
        /*0050*/ 	.short	0x0000
        /*0052*/ 	.short	0x0000
        /*0054*/ 	.byte	0x00, 0xf5, 0x21, 0x00


	//----- nvinfo : EIATTR_SPARSE_MMA_MASK
	.align		4
.L_59:
        /*0058*/ 	.byte	0x03, 0x50
        /*005a*/ 	.short	0x0000


	//----- nvinfo : EIATTR_MAXREG_COUNT
	.align		4
        /*005c*/ 	.byte	0x03, 0x1b
        /*005e*/ 	.short	0x00ff


	//----- nvinfo : EIATTR_MERCURY_ISA_VERSION
	.align		4
        /*0060*/ 	.byte	0x03, 0x5f
        /*0062*/ 	.short	0x0101


	//----- nvinfo : EIATTR_VRC_CTA_INIT_COUNT
	.align		4
        /*0064*/ 	.byte	0x02, 0x4a
	.zero		1
	.zero		1


	//----- nvinfo : EIATTR_EXIT_INSTR_OFFSETS
	.align		4
        /*0068*/ 	.byte	0x04, 0x1c
        /*006a*/ 	.short	(.L_61 - .L_60)


	//   ....[0]....
.L_60:
        /*006c*/ 	.word	0x00000610


	//   ....[1]....
        /*0070*/ 	.word	0x00000660


	//----- nvinfo : EIATTR_CRS_STACK_SIZE
	.align		4
.L_61:
        /*0074*/ 	.byte	0x04, 0x1e
        /*0076*/ 	.short	(.L_63 - .L_62)
.L_62:
        /*0078*/ 	.word	0x00000000


	//----- nvinfo : EIATTR_CBANK_PARAM_SIZE
	.align		4
.L_63:
        /*007c*/ 	.byte	0x03, 0x19
        /*007e*/ 	.short	0x0028


	//----- nvinfo : EIATTR_PARAM_CBANK
	.align		4
        /*0080*/ 	.byte	0x04, 0x0a
        /*0082*/ 	.short	(.L_65 - .L_64)
	.align		4
.L_64:
        /*0084*/ 	.word	index@(.nv.constant0._Z13jacobi_kernelPdPKdS1_ld)
        /*0088*/ 	.short	0x0380
        /*008a*/ 	.short	0x0028


	//----- nvinfo : EIATTR_SW_WAR
	.align		4
.L_65:
        /*008c*/ 	.byte	0x04, 0x36
        /*008e*/ 	.short	(.L_67 - .L_66)
.L_66:
        /*0090*/ 	.word	0x00000008
.L_67:


//--------------------- .nv.info._Z16reduction_kernelPdPKdl --------------------------
	.section	.nv.info._Z16reduction_kernelPdPKdl,"",@"SHT_CUDA_INFO"
	.sectionflags	@""
	.align	4


	//----- nvinfo : EIATTR_CUDA_API_VERSION
	.align		4
        /*0000*/ 	.byte	0x04, 0x37
        /*0002*/ 	.short	(.L_69 - .L_68)
.L_68:
        /*0004*/ 	.word	0x00000082


	//----- nvinfo : EIATTR_KPARAM_INFO
	.align		4
.L_69:
        /*0008*/ 	.byte	0x04, 0x17
        /*000a*/ 	.short	(.L_71 - .L_70)
.L_70:
        /*000c*/ 	.word	0x00000000
        /*0010*/ 	.short	0x0002
        /*0012*/ 	.short	0x0010
        /*0014*/ 	.byte	0x00, 0xf0, 0x21, 0x00


	//----- nvinfo : EIATTR_KPARAM_INFO
	.align		4
.L_71:
        /*0018*/ 	.byte	0x04, 0x17
        /*001a*/ 	.short	(.L_73 - .L_72)
.L_72:
        /*001c*/ 	.word	0x00000000
        /*0020*/ 	.short	0x0001
        /*0022*/ 	.short	0x0008
        /*0024*/ 	.byte	0x00, 0xf5, 0x21, 0x00


	//----- nvinfo : EIATTR_KPARAM_INFO
	.align		4
.L_73:
        /*0028*/ 	.byte	0x04, 0x17
        /*002a*/ 	.short	(.L_75 - .L_74)
.L_74:
        /*002c*/ 	.word	0x00000000
        /*0030*/ 	.short	0x0000
        /*0032*/ 	.short	0x0000
        /*0034*/ 	.byte	0x00, 0xf5, 0x21, 0x00


	//----- nvinfo : EIATTR_SPARSE_MMA_MASK
	.align		4
.L_75:
        /*0038*/ 	.byte	0x03, 0x50
        /*003a*/ 	.short	0x0000


	//----- nvinfo : EIATTR_MAXREG_COUNT
	.align		4
        /*003c*/ 	.byte	0x03, 0x1b
        /*003e*/ 	.short	0x00ff


	//----- nvinfo : EIATTR_NUM_BARRIERS
	.align		4
        /*0040*/ 	.byte	0x02, 0x4c
        /*0042*/ 	.byte	0x01
	.zero		1


	//----- nvinfo : EIATTR_MERCURY_ISA_VERSION
	.align		4
        /*0044*/ 	.byte	0x03, 0x5f
        /*0046*/ 	.short	0x0101


	//----- nvinfo : EIATTR_COOP_GROUP_MASK_REGIDS
	.align		4
        /*0048*/ 	.byte	0x04, 0x29
        /*004a*/ 	.short	(.L_77 - .L_76)


	//   ....[0]....
.L_76:
        /*004c*/ 	.word	0xffffffff


	//   ....[1]....
        /*0050*/ 	.word	0xffffffff


	//   ....[2]....
        /*0054*/ 	.word	0xffffffff


	//   ....[3]....
        /*0058*/ 	.word	0xffffffff


	//   ....[4]....
        /*005c*/ 	.word	0xffffffff


	//----- nvinfo : EIATTR_COOP_GROUP_INSTR_OFFSETS
	.align		4
.L_77:
        /*0060*/ 	.byte	0x04, 0x28
        /*0062*/ 	.short	(.L_79 - .L_78)


	//   ....[0]....
.L_78:
        /*0064*/ 	.word	0x00000340


	//   ....[1]....
        /*0068*/ 	.word	0x00000390


	//   ....[2]....
        /*006c*/ 	.word	0x000003e0


	//   ....[3]....
        /*0070*/ 	.word	0x00000430


	//   ....[4]....
        /*0074*/ 	.word	0x00000480


	//----- nvinfo : EIATTR_VRC_CTA_INIT_COUNT
	.align		4
.L_79:
        /*0078*/ 	.byte	0x02, 0x4a
	.zero		1
	.zero		1


	//----- nvinfo : EIATTR_EXIT_INSTR_OFFSETS
	.align		4
        /*007c*/ 	.byte	0x04, 0x1c
        /*007e*/ 	.short	(.L_81 - .L_80)


	//   ....[0]....
.L_80:
        /*0080*/ 	.word	0x000002e0


	//   ....[1]....
        /*0084*/ 	.word	0x00000490


	//   ....[2]....
        /*0088*/ 	.word	0x000004f0


	//----- nvinfo : EIATTR_CBANK_PARAM_SIZE
	.align		4
.L_81:
        /*008c*/ 	.byte	0x03, 0x19
        /*008e*/ 	.short	0x0018


	//----- nvinfo : EIATTR_PARAM_CBANK
	.align		4
        /*0090*/ 	.byte	0x04, 0x0a
        /*0092*/ 	.short	(.L_83 - .L_82)
	.align		4
.L_82:
        /*0094*/ 	.word	index@(.nv.constant0._Z16reduction_kernelPdPKdl)
        /*0098*/ 	.short	0x0380
        /*009a*/ 	.short	0x0018


	//----- nvinfo : EIATTR_SW_WAR
	.align		4
.L_83:
        /*009c*/ 	.byte	0x04, 0x36
        /*009e*/ 	.short	(.L_85 - .L_84)
.L_84:
        /*00a0*/ 	.word	0x00000008
.L_85:


//--------------------- .nv.callgraph             --------------------------
	.section	.nv.callgraph,"",@"SHT_CUDA_CALLGRAPH"
	.align	4
	.sectionentsize	8
	.align		4
        /*0000*/ 	.word	0x00000000
	.align		4
        /*0004*/ 	.word	0xffffffff
	.align		4
        /*0008*/ 	.word	0x00000000
	.align		4
        /*000c*/ 	.word	0xfffffffe
	.align		4
        /*0010*/ 	.word	0x00000000
	.align		4
        /*0014*/ 	.word	0xfffffffd
	.align		4
        /*0018*/ 	.word	0x00000000
	.align		4
        /*001c*/ 	.word	0xfffffffc


//--------------------- .text._Z15residual_kernelPdPKdS1_ld --------------------------
	.section	.text._Z15residual_kernelPdPKdS1_ld,"ax",@progbits
	.align	128
        .global         _Z15residual_kernelPdPKdS1_ld
        .type           _Z15residual_kernelPdPKdS1_ld,@function
        .size           _Z15residual_kernelPdPKdS1_ld,(.L_x_21 - _Z15residual_kernelPdPKdS1_ld)
        .other          _Z15residual_kernelPdPKdS1_ld,@"STO_CUDA_ENTRY STV_DEFAULT"
_Z15residual_kernelPdPKdS1_ld:
.text._Z15residual_kernelPdPKdS1_ld:
[----:B------:R-:W-:Y:S01]  /*0000*/  LDC R1, c[0x0][0x37c] ;  /* 0x0000df00ff017b82 */ /* 0x000fe20000000800 */
[----:B------:R-:W0:Y:S07]  /*0010*/  S2R R13, SR_CTAID.X ;  /* 0x00000000000d7919 */ /* 0x000e2e0000002500 */
[----:B------:R-:W1:Y:S01]  /*0020*/  LDC.64 R4, c[0x0][0x398] ;  /* 0x0000e600ff047b82 */ /* 0x000e620000000a00 */
[----:B------:R-:W0:Y:S01]  /*0030*/  LDCU UR4, c[0x0][0x360] ;  /* 0x00006c00ff0477ac */ /* 0x000e220008000800 */
[----:B------:R-:W-:Y:S01]  /*0040*/  BSSY.RECONVERGENT B0, `(.L_x_0) ;  /* 0x000002b000007945 */ /* 0x000fe20003800200 */
[----:B------:R-:W0:Y:S01]  /*0050*/  S2R R12, SR_TID.X ;  /* 0x00000000000c7919 */ /* 0x000e220000002100 */
[----:B-1----:R-:W-:-:S05]  /*0060*/  IADD3 R9, P0, PT, R4, 0x2, RZ ;  /* 0x0000000204097810 */ /* 0x002fca0007f1e0ff */
[----:B------:R-:W-:Y:S02]  /*0070*/  IMAD.X R8, RZ, RZ, R5, P0 ;  /* 0x000000ffff087224 */ /* 0x000fe400000e0605 */
[----:B0-----:R-:W-:-:S05]  /*0080*/  IMAD R2, R13, UR4, R12 ;  /* 0x000000040d027c24 */ /* 0x001fca000f8e020c */
[----:B------:R-:W-:-:S04]  /*0090*/  SHF.R.S32.HI R3, RZ, 0x1f, R2 ;  /* 0x0000001fff037819 */ /* 0x000fc80000011402 */
[----:B------:R-:W-:-:S04]  /*00a0*/  LOP3.LUT R0, R3, R8, RZ, 0xfc, !PT ;  /* 0x0000000803007212 */ /* 0x000fc800078efcff */
[----:B------:R-:W-:-:S13]  /*00b0*/  ISETP.NE.U32.AND P0, PT, R0, RZ, PT ;  /* 0x000000ff0000720c */ /* 0x000fda0003f05070 */
[----:B------:R-:W-:Y:S05]  /*00c0*/  @P0 BRA `(.L_x_1) ;  /* 0x00000000005c0947 */ /* 0x000fea0003800000 */
[----:B------:R-:W0:Y:S01]  /*00d0*/  I2F.U32.RP R0, R9 ;  /* 0x0000000900007306 */ /* 0x000e220000209000 */
[----:B------:R-:W-:Y:S01]  /*00e0*/  ISETP.NE.U32.AND P2, PT, R9, RZ, PT ;  /* 0x000000ff0900720c */ /* 0x000fe20003f45070 */
[----:B------:R-:W-:-:S06]  /*00f0*/  IMAD.MOV.U32 R17, RZ, RZ, RZ ;  /* 0x000000ffff117224 */ /* 0x000fcc00078e00ff */
[----:B0-----:R-:W0:Y:S02]  /*0100*/  MUFU.RCP R0, R0 ;  /* 0x0000000000007308 */ /* 0x001e240000001000 */
[----:B0-----:R-:W-:-:S06]  /*0110*/  VIADD R4, R0, 0xffffffe ;  /* 0x0ffffffe00047836 */ /* 0x001fcc0000000000 */
[----:B------:R0:W1:Y:S02]  /*0120*/  F2I.FTZ.U32.TRUNC.NTZ R5, R4 ;  /* 0x0000000400057305 */ /* 0x000064000021f000 */
[----:B0-----:R-:W-:Y:S02]  /*0130*/  IMAD.MOV.U32 R4, RZ, RZ, RZ ;  /* 0x000000ffff047224 */ /* 0x001fe400078e00ff */
[----:B-1----:R-:W-:-:S04]  /*0140*/  IMAD.MOV R6, RZ, RZ, -R5 ;  /* 0x000000ffff067224 */ /* 0x002fc800078e0a05 */
[----:B------:R-:W-:-:S04]  /*0150*/  IMAD R7, R6, R9, RZ ;  /* 0x0000000906077224 */ /* 0x000fc800078e02ff */
[----:B------:R-:W-:-:S06]  /*0160*/  IMAD.HI.U32 R5, R5, R7, R4 ;  /* 0x0000000705057227 */ /* 0x000fcc00078e0004 */
[----:B------:R-:W-:-:S04]  /*0170*/  IMAD.HI.U32 R4, R5, R2, RZ ;  /* 0x0000000205047227 */ /* 0x000fc800078e00ff */
[----:B------:R-:W-:Y:S02]  /*0180*/  IMAD.MOV R6, RZ, RZ, -R4 ;  /* 0x000000ffff067224 */ /* 0x000fe400078e0a04 */
[----:B------:R-:W-:Y:S02]  /*0190*/  IMAD.MOV.U32 R5, RZ, RZ, RZ ;  /* 0x000000ffff057224 */ /* 0x000fe400078e00ff */
[----:B------:R-:W-:-:S05]  /*01a0*/  IMAD R6, R9, R6, R2 ;  /* 0x0000000609067224 */ /* 0x000fca00078e0202 */
[----:B------:R-:W-:-:S13]  /*01b0*/  ISETP.GE.U32.AND P0, PT, R6, R9, PT ;  /* 0x000000090600720c */ /* 0x000fda0003f06070 */
[----:B------:R-:W-:Y:S02]  /*01c0*/  @P0 IMAD.IADD R6, R6, 0x1, -R9 ;  /* 0x0000000106060824 */ /* 0x000fe400078e0a09 */
[----:B------:R-:W-:-:S03]  /*01d0*/  @P0 VIADD R4, R4, 0x1 ;  /* 0x0000000104040836 */ /* 0x000fc60000000000 */
[----:B------:R-:W-:-:S13]  /*01e0*/  ISETP.GE.U32.AND P1, PT, R6, R9, PT ;  /* 0x000000090600720c */ /* 0x000fda0003f26070 */
[----:B------:R-:W-:Y:S01]  /*01f0*/  @P1 VIADD R4, R4, 0x1 ;  /* 0x0000000104041836 */ /* 0x000fe20000000000 */
[----:B------:R-:W-:-:S05]  /*0200*/  @!P2 LOP3.LUT R4, RZ, R9, RZ, 0x33, !PT ;  /* 0x00000009ff04a212 */ /* 0x000fca00078e33ff */
[----:B------:R-:W-:-:S04]  /*0210*/  IMAD.MOV R15, RZ, RZ, -R4 ;  /* 0x000000ffff0f7224 */ /* 0x000fc800078e0a04 */
[----:B------:R-:W-:Y:S01]  /*0220*/  IMAD R15, R9, R15, R2 ;  /* 0x0000000f090f7224 */ /* 0x000fe200078e0202 */
[----:B------:R-:W-:Y:S06]  /*0230*/  BRA `(.L_x_2) ;  /* 0x00000000002c7947 */ /* 0x000fec0003800000 */
.L_x_1:
[----:B------:R-:W-:-:S07]  /*0240*/  MOV R0, 0x260 ;  /* 0x0000026000007802 */ /* 0x000fce0000000f00 */
[----:B------:R-:W-:Y:S05]  /*0250*/  CALL.REL.NOINC `($__internal_1_$__cuda_sm20_div_s64) ;  /* 0x0000000c00c47944 */ /* 0x000fea0003c00000 */
[----:B------:R-:W-:-:S05]  /*0260*/  IADD3 R0, P0, PT, RZ, -R6, RZ ;  /* 0x80000006ff007210 */ /* 0x000fca0007f1e0ff */
[----:B------:R-:W-:-:S04]  /*0270*/  IMAD.X R4, RZ, RZ, ~R7, P0 ;  /* 0x000000ffff047224 */ /* 0x000fc800000e0e07 */
[----:B------:R-:W-:Y:S02]  /*0280*/  IMAD R11, R4, R9, RZ ;  /* 0x00000009040b7224 */ /* 0x000fe400078e02ff */
[----:B------:R-:W-:-:S04]  /*0290*/  IMAD.WIDE.U32 R4, R9, R0, R2 ;  /* 0x0000000009047225 */ /* 0x000fc800078e0002 */
[----:B------:R-:W-:Y:S02]  /*02a0*/  IMAD R11, R8, R0, R11 ;  /* 0x00000000080b7224 */ /* 0x000fe400078e020b */
[----:B------:R-:W-:Y:S02]  /*02b0*/  IMAD.MOV.U32 R15, RZ, RZ, R4 ;  /* 0x000000ffff0f7224 */ /* 0x000fe400078e0004 */
[----:B------:R-:W-:Y:S02]  /*02c0*/  IMAD.IADD R17, R5, 0x1, R11 ;  /* 0x0000000105117824 */ /* 0x000fe400078e020b */
[----:B------:R-:W-:Y:S02]  /*02d0*/  IMAD.MOV.U32 R4, RZ, RZ, R6 ;  /* 0x000000ffff047224 */ /* 0x000fe400078e0006 */
[----:B------:R-:W-:-:S07]  /*02e0*/  IMAD.MOV.U32 R5, RZ, RZ, R7 ;  /* 0x000000ffff057224 */ /* 0x000fce00078e0007 */
.L_x_2:
[----:B------:R-:W-:Y:S05]  /*02f0*/  BSYNC.RECONVERGENT B0 ;  /* 0x0000000000007941 */ /* 0x000fea0003800200 */
.L_x_0:
[----:B------:R-:W0:Y:S01]  /*0300*/  LDC.64 R6, c[0x0][0x398] ;  /* 0x0000e600ff067b82 */ /* 0x000e220000000a00 */
[----:B------:R-:W-:Y:S01]  /*0310*/  ISETP.LT.U32.AND P1, PT, R4, R15, PT ;  /* 0x0000000f0400720c */ /* 0x000fe20003f21070 */
[----:B------:R-:W-:Y:S01]  /*0320*/  UMOV UR4, 0x400 ;  /* 0x0000040000047882 */ /* 0x000fe20000000000 */
[----:B------:R-:W1:Y:S01]  /*0330*/  LDCU.64 UR6, c[0x0][0x358] ;  /* 0x00006b00ff0677ac */ /* 0x000e620008000a00 */
[----:B------:R-:W-:Y:S01]  /*0340*/  BSSY.RECONVERGENT B0, `(.L_x_3) ;  /* 0x0000047000007945 */ /* 0x000fe20003800200 */
[----:B------:R-:W-:-:S03]  /*0350*/  ISETP.LT.AND.EX P1, PT, R5, R17, PT, P1 ;  /* 0x000000110500720c */ /* 0x000fc60003f21310 */
[----:B------:R-:W2:Y:S01]  /*0360*/  S2UR UR5, SR_CgaCtaId ;  /* 0x00000000000579c3 */ /* 0x000ea20000008800 */
[----:B------:R-:W-:-:S04]  /*0370*/  SEL R0, R4, R15, P1 ;  /* 0x0000000f04007207 */ /* 0x000fc80000800000 */
[----:B------:R-:W-:Y:S02]  /*0380*/  ISETP.LT.U32.AND P2, PT, R0, 0x1, PT ;  /* 0x000000010000780c */ /* 0x000fe40003f41070 */
[----:B------:R-:W-:Y:S02]  /*0390*/  SEL R0, R5, R17, P1 ;  /* 0x0000001105007207 */ /* 0x000fe40000800000 */
[----:B------:R-:W-:Y:S02]  /*03a0*/  ISETP.GE.U32.AND P1, PT, R4, R9, PT ;  /* 0x000000090400720c */ /* 0x000fe40003f26070 */
[----:B0-----:R-:W-:-:S04]  /*03b0*/  ISETP.GE.U32.AND P0, PT, R6, -0x2, PT ;  /* 0xfffffffe0600780c */ /* 0x001fc80003f06070 */
[----:B------:R-:W-:-:S04]  /*03c0*/  ISETP.GE.AND.EX P0, PT, R7, -0x1, PT, P0 ;  /* 0xffffffff0700780c */ /* 0x000fc80003f06300 */
[----:B------:R-:W-:Y:S01]  /*03d0*/  ISETP.LT.OR.EX P0, PT, R0, RZ, !P0, P2 ;  /* 0x000000ff0000720c */ /* 0x000fe20004701720 */
[----:B--2---:R-:W-:-:S03]  /*03e0*/  ULEA UR4, UR5, UR4, 0x18 ;  /* 0x0000000405047291 */ /* 0x004fc6000f8ec0ff */
[----:B------:R-:W-:-:S03]  /*03f0*/  ISETP.GE.OR.EX P0, PT, R5, R8, P0, P1 ;  /* 0x000000080500720c */ /* 0x000fc60000706710 */
[----:B------:R-:W-:-:S10]  /*0400*/  LEA R11, R12, UR4, 0x3 ;  /* 0x000000040c0b7c11 */ /* 0x000fd4000f8e18ff */
[----:B-1----:R-:W-:Y:S05]  /*0410*/  @P0 BRA `(.L_x_4) ;  /* 0x0000000000e00947 */ /* 0x002fea0003800000 */
[----:B------:R-:W-:Y:S01]  /*0420*/  IADD3 R7, P0, PT, R4, -0x1, RZ ;  /* 0xffffffff04077810 */ /* 0x000fe20007f1e0ff */
[----:B------:R-:W0:Y:S01]  /*0430*/  LDCU.64 UR4, c[0x0][0x388] ;  /* 0x00007100ff0477ac */ /* 0x000e220008000a00 */
[----:B------:R-:W-:Y:S02]  /*0440*/  IMAD.SHL.U32 R10, R2, 0x8, RZ ;  /* 0x00000008020a7824 */ /* 0x000fe400078e00ff */
[----:B------:R-:W-:Y:S01]  /*0450*/  IADD3.X R4, PT, PT, R5, -0x1, RZ, P0, !PT ;  /* 0xffffffff05047810 */ /* 0x000fe200007fe4ff */
[----:B------:R-:W-:-:S04]  /*0460*/  IMAD.MOV.U32 R5, RZ, RZ, R17 ;  /* 0x000000ffff057224 */ /* 0x000fc800078e0011 */
[----:B------:R-:W-:Y:S02]  /*0470*/  IMAD R0, R4, R9, RZ ;  /* 0x0000000904007224 */ /* 0x000fe400078e02ff */
[----:B------:R-:W-:-:S04]  /*0480*/  IMAD.MOV.U32 R4, RZ, RZ, R15 ;  /* 0x000000ffff047224 */ /* 0x000fc800078e000f */
[----:B------:R-:W-:-:S04]  /*0490*/  IMAD.WIDE.U32 R4, R7, R9, R4 ;  /* 0x0000000907047225 */ /* 0x000fc800078e0004 */
[----:B------:R-:W-:Y:S01]  /*04a0*/  IMAD R7, R7, R8, R0 ;  /* 0x0000000807077224 */ /* 0x000fe200078e0200 */
[----:B------:R-:W-:Y:S02]  /*04b0*/  SHF.L.U64.HI R0, R2, 0x3, R3 ;  /* 0x0000000302007819 */ /* 0x000fe40000010203 */
[----:B0-----:R-:W-:Y:S01]  /*04c0*/  IADD3 R2, P0, PT, R10, UR4, RZ ;  /* 0x000000040a027c10 */ /* 0x001fe2000ff1e0ff */
[----:B------:R-:W-:Y:S01]  /*04d0*/  IMAD.IADD R5, R5, 0x1, R7 ;  /* 0x0000000105057824 */ /* 0x000fe200078e0207 */
[----:B------:R-:W-:Y:S01]  /*04e0*/  LEA R20, P1, R4, UR4, 0x3 ;  /* 0x0000000404147c11 */ /* 0x000fe2000f8218ff */
[----:B------:R-:W0:Y:S01]  /*04f0*/  LDCU UR4, c[0x0][0x3a4] ;  /* 0x00007480ff0477ac */ /* 0x000e220008000800 */
[----:B------:R-:W-:Y:S02]  /*0500*/  IADD3.X R3, PT, PT, R0, UR5, RZ, P0, !PT ;  /* 0x0000000500037c10 */ /* 0x000fe400087fe4ff */
[----:B------:R-:W-:Y:S02]  /*0510*/  LEA.HI.X R21, R4, UR5, R5, 0x3, P1 ;  /* 0x0000000504157c11 */ /* 0x000fe400088f1c05 */
[----:B------:R-:W-:-:S02]  /*0520*/  LEA R6, P0, R9, R20, 0x4 ;  /* 0x0000001409067211 */ /* 0x000fc400078020ff */
[----:B------:R-:W2:Y:S02]  /*0530*/  LDG.E.64 R2, desc[UR6][R2.64] ;  /* 0x0000000602027981 */ /* 0x000ea4000c1e1b00 */
[C---:B------:R-:W-:Y:S02]  /*0540*/  LEA.HI.X R7, R9.reuse, R21, R8, 0x4, P0 ;  /* 0x0000001509077211 */ /* 0x040fe400000f2408 */
[----:B------:R1:W2:Y:S01]  /*0550*/  LDG.E.64 R4, desc[UR6][R20.64] ;  /* 0x0000000614047981 */ /* 0x0002a2000c1e1b00 */
[----:B------:R-:W-:-:S03]  /*0560*/  LEA R22, P0, R9, R20, 0x3 ;  /* 0x0000001409167211 */ /* 0x000fc600078018ff */
[----:B------:R-:W3:Y:S01]  /*0570*/  LDG.E.64 R6, desc[UR6][R6.64] ;  /* 0x0000000606067981 */ /* 0x000ee2000c1e1b00 */
[----:B------:R-:W-:Y:S02]  /*0580*/  LEA.HI.X R23, R9, R21, R8, 0x3, P0 ;  /* 0x0000001509177211 */ /* 0x000fe400000f1c08 */
[----:B------:R-:W1:Y:S03]  /*0590*/  LDC.64 R8, c[0x0][0x3a0] ;  /* 0x0000e800ff087b82 */ /* 0x000e660000000a00 */
[----:B------:R-:W4:Y:S04]  /*05a0*/  LDG.E.64 R14, desc[UR6][R22.64+-0x8] ;  /* 0xfffff806160e7981 */ /* 0x000f28000c1e1b00 */
[----:B------:R-:W5:Y:S01]  /*05b0*/  LDG.E.64 R16, desc[UR6][R22.64+0x8] ;  /* 0x0000080616107981 */ /* 0x000f62000c1e1b00 */
[----:B0-----:R-:W1:Y:S01]  /*05c0*/  MUFU.RCP64H R19, UR4 ;  /* 0x0000000400137d08 */ /* 0x001e620008001800 */
[----:B------:R-:W-:Y:S01]  /*05d0*/  IMAD.MOV.U32 R18, RZ, RZ, 0x1 ;  /* 0x00000001ff127424 */ /* 0x000fe200078e00ff */
[----:B------:R-:W-:Y:S05]  /*05e0*/  BSSY.RECONVERGENT B1, `(.L_x_5) ;  /* 0x0000013000017945 */ /* 0x000fea0003800200 */
[----:B-1----:R-:W-:-:S08]  /*05f0*/  DFMA R20, R18, -R8, 1 ;  /* 0x3ff000001214742b */ /* 0x002fd00000000808 */
[----:B------:R-:W-:-:S08]  /*0600*/  DFMA R20, R20, R20, R20 ;  /* 0x000000141414722b */ /* 0x000fd00000000014 */
[----:B------:R-:W-:Y:S02]  /*0610*/  DFMA R20, R18, R20, R18 ;  /* 0x000000141214722b */ /* 0x000fe40000000012 */
[----:B--2---:R-:W-:-:S06]  /*0620*/  DFMA R2, R2, -4, R4 ;  /* 0xc01000000202782b */ /* 0x004fcc0000000004 */
[----:B------:R-:W-:Y:S02]  /*0630*/  DFMA R4, R20, -R8, 1 ;  /* 0x3ff000001404742b */ /* 0x000fe40000000808 */
[----:B---3--:R-:W-:-:S06]  /*0640*/  DADD R2, R2, R6 ;  /* 0x0000000002027229 */ /* 0x008fcc0000000006 */
[----:B------:R-:W-:Y:S02]  /*0650*/  DFMA R4, R20, R4, R20 ;  /* 0x000000041404722b */ /* 0x000fe40000000014 */
[----:B----4-:R-:W-:-:S08]  /*0660*/  DADD R2, R2, R14 ;  /* 0x0000000002027229 */ /* 0x010fd0000000000e */
[----:B-----5:R-:W-:-:S08]  /*0670*/  DADD R16, R2, R16 ;  /* 0x0000000002107229 */ /* 0x020fd00000000010 */
[----:B------:R-:W-:Y:S02]  /*0680*/  DMUL R2, R16, R4 ;  /* 0x0000000410027228 */ /* 0x000fe40000000000 */
[----:B------:R-:W-:-:S06]  /*0690*/  FSETP.GEU.AND P1, PT, |R17|, 6.5827683646048100446e-37, PT ;  /* 0x036000001100780b */ /* 0x000fcc0003f2e200 */
[----:B------:R-:W-:-:S08]  /*06a0*/  DFMA R8, R2, -R8, R16 ;  /* 0x800000080208722b */ /* 0x000fd00000000010 */
[----:B------:R-:W-:-:S10]  /*06b0*/  DFMA R2, R4, R8, R2 ;  /* 0x000000080402722b */ /* 0x000fd40000000002 */
[----:B------:R-:W-:-:S05]  /*06c0*/  FFMA R4, RZ, UR4, R3 ;  /* 0x00000004ff047c23 */ /* 0x000fca0008000003 */
[----:B------:R-:W-:-:S13]  /*06d0*/  FSETP.GT.AND P0, PT, |R4|, 1.469367938527859385e-39, PT ;  /* 0x001000000400780b */ /* 0x000fda0003f04200 */
[----:B------:R-:W-:Y:S05]  /*06e0*/  @P0 BRA P1, `(.L_x_6) ;  /* 0x0000000000080947 */ /* 0x000fea0000800000 */
[----:B------:R-:W-:-:S07]  /*06f0*/  MOV R22, 0x710 ;  /* 0x0000071000167802 */ /* 0x000fce0000000f00 */
[----:B------:R-:W-:Y:S05]  /*0700*/  CALL.REL.NOINC `($__internal_0_$__cuda_sm20_div_rn_f64_full) ;  /* 0x0000000400287944 */ /* 0x000fea0003c00000 */
.L_x_6:
[----:B------:R-:W-:Y:S05]  /*0710*/  BSYNC.RECONVERGENT B1 ;  /* 0x0000000000017941 */ /* 0x000fea0003800200 */
.L_x_5:
[----:B------:R-:W0:Y:S02]  /*0720*/  LDCU.64 UR4, c[0x0][0x390] ;  /* 0x00007200ff0477ac */ /* 0x000e240008000a00 */
[----:B0-----:R-:W-:-:S04]  /*0730*/  IADD3 R6, P0, PT, R10, UR4, RZ ;  /* 0x000000040a067c10 */ /* 0x001fc8000ff1e0ff */
[----:B------:R-:W-:-:S05]  /*0740*/  IADD3.X R7, PT, PT, R0, UR5, RZ, P0, !PT ;  /* 0x0000000500077c10 */ /* 0x000fca00087fe4ff */
[----:B------:R-:W2:Y:S02]  /*0750*/  LDG.E.64 R4, desc[UR6][R6.64] ;  /* 0x0000000606047981 */ /* 0x000ea4000c1e1b00 */
[----:B--2---:R-:W-:-:S08]  /*0760*/  DADD R4, R4, R2 ;  /* 0x0000000004047229 */ /* 0x004fd00000000002 */
[----:B------:R-:W-:-:S07]  /*0770*/  DMUL R4, R4, R4 ;  /* 0x0000000404047228 */ /* 0x000fce0000000000 */
[----:B------:R0:W-:Y:S01]  /*0780*/  STS.64 [R11], R4 ;  /* 0x000000040b007388 */ /* 0x0001e20000000a00 */
[----:B------:R-:W-:Y:S05]  /*0790*/  BRA `(.L_x_7) ;  /* 0x0000000000047947 */ /* 0x000fea0003800000 */
.L_x_4:
[----:B------:R1:W-:Y:S02]  /*07a0*/  STS.64 [R11], RZ ;  /* 0x000000ff0b007388 */ /* 0x0003e40000000a00 */
.L_x_7:
[----:B------:R-:W-:Y:S05]  /*07b0*/  BSYNC.RECONVERGENT B0 ;  /* 0x0000000000007941 */ /* 0x000fea0003800200 */
.L_x_3:
[----:B------:R-:W-:Y:S01]  /*07c0*/  BAR.SYNC.DEFER_BLOCKING 0x0 ;  /* 0x0000000000007b1d */ /* 0x000fe20000010000 */
[C---:B------:R-:W-:Y:S02]  /*07d0*/  ISETP.GT.U32.AND P0, PT, R12.reuse, 0x1ff, PT ;  /* 0x000001ff0c00780c */ /* 0x040fe40003f04070 */
[----:B------:R-:W-:-:S11]  /*07e0*/  ISETP.GT.U32.AND P1, PT, R12, 0xff, PT ;  /* 0x000000ff0c00780c */ /* 0x000fd60003f24070 */
[----:B------:R-:W-:Y:S04]  /*07f0*/  @!P0 LDS.64 R2, [R11+0x1000] ;  /* 0x001000000b028984 */ /* 0x000fe80000000a00 */
[----:B0-----:R-:W0:Y:S02]  /*0800*/  @!P0 LDS.64 R4, [R11] ;  /* 0x000000000b048984 */ /* 0x001e240000000a00 */
[----:B0-----:R-:W-:-:S07]  /*0810*/  @!P0 DADD R2, R2, R4 ;  /* 0x0000000002028229 */ /* 0x001fce0000000004 */
[----:B------:R-:W-:Y:S01]  /*0820*/  @!P0 STS.64 [R11], R2 ;  /* 0x000000020b008388 */ /* 0x000fe20000000a00 */
[----:B------:R-:W-:Y:S01]  /*0830*/  BAR.SYNC.DEFER_BLOCKING 0x0 ;  /* 0x0000000000007b1d */ /* 0x000fe20000010000 */
[----:B------:R-:W-:-:S05]  /*0840*/  ISETP.GT.U32.AND P0, PT, R12, 0x7f, PT ;  /* 0x0000007f0c00780c */ /* 0x000fca0003f04070 */
[----:B------:R-:W-:Y:S04]  /*0850*/  @!P1 LDS.64 R4, [R11+0x800] ;  /* 0x000800000b049984 */ /* 0x000fe80000000a00 */
[----:B------:R-:W0:Y:S02]  /*0860*/  @!P1 LDS.64 R6, [R11] ;  /* 0x000000000b069984 */ /* 0x000e240000000a00 */
        /* <DEDUP_REMOVED lines=13> */
[----:B------:R0:W-:Y:S01]  /*0940*/  @!P1 STS.64 [R11], R2 ;  /* 0x000000020b009388 */ /* 0x0001e20000000a00 */
[----:B------:R-:W-:Y:S06]  /*0950*/  BAR.SYNC.DEFER_BLOCKING 0x0 ;  /* 0x0000000000007b1d */ /* 0x000fec0000010000 */
[----:B------:R-:W-:Y:S05]  /*0960*/  @P0 EXIT ;  /* 0x000000000000094d */ /* 0x000fea0003800000 */
[----:B0-----:R-:W-:Y:S01]  /*0970*/  LDS.64 R2, [R11+0x100] ;  /* 0x000100000b027984 */ /* 0x001fe20000000a00 */
[----:B------:R-:W-:-:S03]  /*0980*/  ISETP.NE.AND P0, PT, R12, RZ, PT ;  /* 0x000000ff0c00720c */ /* 0x000fc60003f05270 */
[----:B------:R-:W0:Y:S02]  /*0990*/  LDS.64 R4, [R11] ;  /* 0x000000000b047984 */ /* 0x000e240000000a00 */
[----:B0-----:R-:W-:-:S07]  /*09a0*/  DADD R2, R2, R4 ;  /* 0x0000000002027229 */ /* 0x001fce0000000004 */
[----:B------:R-:W-:Y:S01]  /*09b0*/  STS.64 [R11], R2 ;  /* 0x000000020b007388 */ /* 0x000fe20000000a00 */
[----:B------:R-:W-:-:S03]  /*09c0*/  NOP ;  /* 0x0000000000007918 */ /* 0x000fc60000000000 */
[----:B------:R-:W-:Y:S04]  /*09d0*/  LDS.64 R4, [R11+0x80] ;  /* 0x000080000b047984 */ /* 0x000fe80000000a00 */
        /* <DEDUP_REMOVED lines=17> */
[----:B------:R0:W-:Y:S01]  /*0af0*/  STS.64 [R11], R4 ;  /* 0x000000040b007388 */ /* 0x0001e20000000a00 */
[----:B------:R-:W-:Y:S01]  /*0b00*/  NOP ;  /* 0x0000000000007918 */ /* 0x000fe20000000000 */
[----:B------:R-:W-:Y:S05]  /*0b10*/  @P0 EXIT ;  /* 0x000000000000094d */ /* 0x000fea0003800000 */
[----:B------:R-:W2:Y:S01]  /*0b20*/  S2UR UR5, SR_CgaCtaId ;  /* 0x00000000000579c3 */ /* 0x000ea20000008800 */
[----:B------:R-:W-:-:S07]  /*0b30*/  UMOV UR4, 0x400 ;  /* 0x0000040000047882 */ /* 0x000fce0000000000 */
[----:B------:R-:W3:Y:S01]  /*0b40*/  LDC.64 R2, c[0x0][0x380] ;  /* 0x0000e000ff027b82 */ /* 0x000ee20000000a00 */
[----:B--2---:R-:W-:Y:S01]  /*0b50*/  ULEA UR4, UR5, UR4, 0x18 ;  /* 0x0000000405047291 */ /* 0x004fe2000f8ec0ff */
[----:B---3--:R-:W-:-:S08]  /*0b60*/  IMAD.WIDE.U32 R2, R13, 0x8, R2 ;  /* 0x000000080d027825 */ /* 0x008fd000078e0002 */
[----:B0-----:R-:W0:Y:S02]  /*0b70*/  LDS.128 R4, [UR4] ;  /* 0x00000004ff047984 */ /* 0x001e240008000c00 */
[----:B0-----:R-:W-:-:S07]  /*0b80*/  DADD R4, R4, R6 ;  /* 0x0000000004047229 */ /* 0x001fce0000000006 */
[----:B------:R-:W-:Y:S01]  /*0b90*/  STG.E.64 desc[UR6][R2.64], R4 ;  /* 0x0000000402007986 */ /* 0x000fe2000c101b06 */
[----:B------:R-:W-:Y:S05]  /*0ba0*/  EXIT ;  /* 0x000000000000794d */ /* 0x000fea0003800000 */
        .weak           $__internal_0_$__cuda_sm20_div_rn_f64_full
        .type           $__internal_0_$__cuda_sm20_div_rn_f64_full,@function
        .size           $__internal_0_$__cuda_sm20_div_rn_f64_full,($__internal_1_$__cuda_sm20_div_s64 - $__internal_0_$__cuda_sm20_div_rn_f64_full)
$__internal_0_$__cuda_sm20_div_rn_f64_full:
[----:B------:R-:W0:Y:S01]  /*0bb0*/  LDC.64 R2, c[0x0][0x3a0] ;  /* 0x0000e800ff027b82 */ /* 0x000e220000000a00 */
[----:B------:R-:W-:Y:S01]  /*0bc0*/  IMAD.MOV.U32 R14, RZ, RZ, 0x1 ;  /* 0x00000001ff0e7424 */ /* 0x000fe200078e00ff */
[----:B------:R-:W-:Y:S01]  /*0bd0*/  BSSY.RECONVERGENT B2, `(.L_x_8) ;  /* 0x0000055000027945 */ /* 0x000fe20003800200 */
[----:B------:R-:W-:Y:S01]  /*0be0*/  IMAD.MOV.U32 R21, RZ, RZ, 0x1ca00000 ;  /* 0x1ca00000ff157424 */ /* 0x000fe200078e00ff */
[C---:B0-----:R-:W-:Y:S02]  /*0bf0*/  FSETP.GEU.AND P0, PT, |R3|.reuse, 1.469367938527859385e-39, PT ;  /* 0x001000000300780b */ /* 0x041fe40003f0e200 */
[C---:B------:R-:W-:Y:S02]  /*0c00*/  LOP3.LUT R4, R3.reuse, 0x800fffff, RZ, 0xc0, !PT ;  /* 0x800fffff03047812 */ /* 0x040fe400078ec0ff */
[----:B------:R-:W-:Y:S02]  /*0c10*/  LOP3.LUT R20, R3, 0x7ff00000, RZ, 0xc0, !PT ;  /* 0x7ff0000003147812 */ /* 0x000fe400078ec0ff */
[----:B------:R-:W-:Y:S01]  /*0c20*/  LOP3.LUT R5, R4, 0x3ff00000, RZ, 0xfc, !PT ;  /* 0x3ff0000004057812 */ /* 0x000fe200078efcff */
[----:B------:R-:W-:-:S02]  /*0c30*/  IMAD.MOV.U32 R4, RZ, RZ, R2 ;  /* 0x000000ffff047224 */ /* 0x000fc400078e0002 */
[----:B------:R-:W-:-:S04]  /*0c40*/  IMAD.MOV.U32 R24, RZ, RZ, R20 ;  /* 0x000000ffff187224 */ /* 0x000fc800078e0014 */
[----:B------:R-:W0:Y:S02]  /*0c50*/  @!P0 LDC.64 R6, c[0x0][0x3a0] ;  /* 0x0000e800ff068b82 */ /* 0x000e240000000a00 */
[----:B0-----:R-:W-:Y:S01]  /*0c60*/  @!P0 DMUL R4, R6, 8.98846567431157953865e+307 ;  /* 0x7fe0000006048828 */ /* 0x001fe20000000000 */
[----:B------:R-:W-:Y:S02]  /*0c70*/  IMAD.MOV.U32 R7, RZ, RZ, R17 ;  /* 0x000000ffff077224 */ /* 0x000fe400078e0011 */
[----:B------:R-:W-:-:S03]  /*0c80*/  IMAD.MOV.U32 R6, RZ, RZ, R16 ;  /* 0x000000ffff067224 */ /* 0x000fc600078e0010 */
[----:B------:R-:W0:Y:S01]  /*0c90*/  MUFU.RCP64H R15, R5 ;  /* 0x00000005000f7308 */ /* 0x000e220000001800 */
[C---:B------:R-:W-:Y:S02]  /*0ca0*/  FSETP.GEU.AND P2, PT, |R7|.reuse, 1.469367938527859385e-39, PT ;  /* 0x001000000700780b */ /* 0x040fe40003f4e200 */
[----:B------:R-:W-:Y:S02]  /*0cb0*/  LOP3.LUT R23, R7, 0x7ff00000, RZ, 0xc0, !PT ;  /* 0x7ff0000007177812 */ /* 0x000fe400078ec0ff */
[----:B------:R-:W-:Y:S02]  /*0cc0*/  @!P0 LOP3.LUT R24, R5, 0x7ff00000, RZ, 0xc0, !PT ;  /* 0x7ff0000005188812 */ /* 0x000fe400078ec0ff */
[----:B------:R-:W-:Y:S01]  /*0cd0*/  ISETP.GE.U32.AND P1, PT, R23, R20, PT ;  /* 0x000000141700720c */ /* 0x000fe20003f26070 */
[----:B------:R-:W-:-:S03]  /*0ce0*/  IMAD.MOV.U32 R25, RZ, RZ, R23 ;  /* 0x000000ffff197224 */ /* 0x000fc600078e0017 */
[----:B------:R-:W-:-:S04]  /*0cf0*/  SEL R21, R21, 0x63400000, !P1 ;  /* 0x6340000015157807 */ /* 0x000fc80004800000 */
[----:B------:R-:W-:Y:S01]  /*0d00*/  @!P2 LOP3.LUT R18, R21, 0x80000000, R7, 0xf8, !PT ;  /* 0x800000001512a812 */ /* 0x000fe200078ef807 */
[----:B0-----:R-:W-:-:S03]  /*0d10*/  DFMA R8, R14, -R4, 1 ;  /* 0x3ff000000e08742b */ /* 0x001fc60000000804 */
[----:B------:R-:W-:Y:S01]  /*0d20*/  @!P2 LOP3.LUT R19, R18, 0x100000, RZ, 0xfc, !PT ;  /* 0x001000001213a812 */ /* 0x000fe200078efcff */
[----:B------:R-:W-:-:S04]  /*0d30*/  @!P2 IMAD.MOV.U32 R18, RZ, RZ, RZ ;  /* 0x000000ffff12a224 */ /* 0x000fc800078e00ff */
[----:B------:R-:W-:-:S08]  /*0d40*/  DFMA R8, R8, R8, R8 ;  /* 0x000000080808722b */ /* 0x000fd00000000008 */
[----:B------:R-:W-:Y:S01]  /*0d50*/  DFMA R14, R14, R8, R14 ;  /* 0x000000080e0e722b */ /* 0x000fe2000000000e */
[----:B------:R-:W-:Y:S01]  /*0d60*/  LOP3.LUT R9, R21, 0x800fffff, R7, 0xf8, !PT ;  /* 0x800fffff15097812 */ /* 0x000fe200078ef807 */
[----:B------:R-:W-:-:S06]  /*0d70*/  IMAD.MOV.U32 R8, RZ, RZ, R6 ;  /* 0x000000ffff087224 */ /* 0x000fcc00078e0006 */
[----:B------:R-:W-:Y:S02]  /*0d80*/  DFMA R16, R14, -R4, 1 ;  /* 0x3ff000000e10742b */ /* 0x000fe40000000804 */
[----:B------:R-:W-:-:S06]  /*0d90*/  @!P2 DFMA R8, R8, 2, -R18 ;  /* 0x400000000808a82b */ /* 0x000fcc0000000812 */
[----:B------:R-:W-:-:S04]  /*0da0*/  DFMA R16, R14, R16, R14 ;  /* 0x000000100e10722b */ /* 0x000fc8000000000e */
[----:B------:R-:W-:-:S04]  /*0db0*/  @!P2 LOP3.LUT R25, R9, 0x7ff00000, RZ, 0xc0, !PT ;  /* 0x7ff000000919a812 */ /* 0x000fc800078ec0ff */
[----:B------:R-:W-:Y:S01]  /*0dc0*/  DMUL R14, R16, R8 ;  /* 0x00000008100e7228 */ /* 0x000fe20000000000 */
[----:B------:R-:W-:-:S05]  /*0dd0*/  VIADD R26, R25, 0xffffffff ;  /* 0xffffffff191a7836 */ /* 0x000fca0000000000 */
[----:B------:R-:W-:Y:S01]  /*0de0*/  ISETP.GT.U32.AND P0, PT, R26, 0x7feffffe, PT ;  /* 0x7feffffe1a00780c */ /* 0x000fe20003f04070 */
[----:B------:R-:W-:Y:S01]  /*0df0*/  VIADD R26, R24, 0xffffffff ;  /* 0xffffffff181a7836 */ /* 0x000fe20000000000 */
[----:B------:R-:W-:-:S04]  /*0e00*/  DFMA R18, R14, -R4, R8 ;  /* 0x800000040e12722b */ /* 0x000fc80000000008 */
[----:B------:R-:W-:-:S04]  /*0e10*/  ISETP.GT.U32.OR P0, PT, R26, 0x7feffffe, P0 ;  /* 0x7feffffe1a00780c */ /* 0x000fc80000704470 */
[----:B------:R-:W-:-:S09]  /*0e20*/  DFMA R18, R16, R18, R14 ;  /* 0x000000121012722b */ /* 0x000fd2000000000e */
[----:B------:R-:W-:Y:S05]  /*0e30*/  @P0 BRA `(.L_x_9) ;  /* 0x0000000000600947 */ /* 0x000fea0003800000 */
[----:B------:R-:W-:Y:S01]  /*0e40*/  VIADDMNMX R20, R23, -R20, 0xb9600000, !PT ;  /* 0xb960000017147446 */ /* 0x000fe20007800914 */
[----:B------:R-:W-:-:S03]  /*0e50*/  IMAD.MOV.U32 R6, RZ, RZ, RZ ;  /* 0x000000ffff067224 */ /* 0x000fc600078e00ff */
[----:B------:R-:W-:-:S05]  /*0e60*/  VIMNMX R20, PT, PT, R20, 0x46a00000, PT ;  /* 0x46a0000014147848 */ /* 0x000fca0003fe0100 */
[----:B------:R-:W-:-:S04]  /*0e70*/  IMAD.IADD R20, R20, 0x1, -R21 ;  /* 0x0000000114147824 */ /* 0x000fc800078e0a15 */
[----:B------:R-:W-:-:S06]  /*0e80*/  VIADD R7, R20, 0x7fe00000 ;  /* 0x7fe0000014077836 */ /* 0x000fcc0000000000 */
[----:B------:R-:W-:-:S10]  /*0e90*/  DMUL R14, R18, R6 ;  /* 0x00000006120e7228 */ /* 0x000fd40000000000 */
[----:B------:R-:W-:-:S13]  /*0ea0*/  FSETP.GTU.AND P0, PT, |R15|, 1.469367938527859385e-39, PT ;  /* 0x001000000f00780b */ /* 0x000fda0003f0c200 */
[----:B------:R-:W-:Y:S05]  /*0eb0*/  @P0 BRA `(.L_x_10) ;  /* 0x0000000000980947 */ /* 0x000fea0003800000 */
[----:B------:R-:W-:Y:S01]  /*0ec0*/  DFMA R4, R18, -R4, R8 ;  /* 0x800000041204722b */ /* 0x000fe20000000008 */
[----:B------:R-:W-:-:S09]  /*0ed0*/  IMAD.MOV.U32 R6, RZ, RZ, RZ ;  /* 0x000000ffff067224 */ /* 0x000fd200078e00ff */
[C---:B------:R-:W-:Y:S02]  /*0ee0*/  FSETP.NEU.AND P0, PT, R5.reuse, RZ, PT ;  /* 0x000000ff0500720b */ /* 0x040fe40003f0d000 */
[----:B------:R-:W-:-:S04]  /*0ef0*/  LOP3.LUT R9, R5, 0x80000000, R3, 0x48, !PT ;  /* 0x8000000005097812 */ /* 0x000fc800078e4803 */
[----:B------:R-:W-:-:S07]  /*0f00*/  LOP3.LUT R7, R9, R7, RZ, 0xfc, !PT ;  /* 0x0000000709077212 */ /* 0x000fce00078efcff */
[----:B------:R-:W-:Y:S05]  /*0f10*/  @!P0 BRA `(.L_x_10) ;  /* 0x0000000000808947 */ /* 0x000fea0003800000 */
[----:B------:R-:W-:Y:S01]  /*0f20*/  IMAD.MOV R3, RZ, RZ, -R20 ;  /* 0x000000ffff037224 */ /* 0x000fe200078e0a14 */
[----:B------:R-:W-:Y:S01]  /*0f30*/  DMUL.RP R6, R18, R6 ;  /* 0x0000000612067228 */ /* 0x000fe20000008000 */
[----:B------:R-:W-:-:S06]  /*0f40*/  IMAD.MOV.U32 R2, RZ, RZ, RZ ;  /* 0x000000ffff027224 */ /* 0x000fcc00078e00ff */
[----:B------:R-:W-:-:S03]  /*0f50*/  DFMA R2, R14, -R2, R18 ;  /* 0x800000020e02722b */ /* 0x000fc60000000012 */
[----:B------:R-:W-:-:S03]  /*0f60*/  LOP3.LUT R9, R7, R9, RZ, 0x3c, !PT ;  /* 0x0000000907097212 */ /* 0x000fc600078e3cff */
[----:B------:R-:W-:-:S04]  /*0f70*/  IADD3 R2, PT, PT, -R20, -0x43300000, RZ ;  /* 0xbcd0000014027810 */ /* 0x000fc80007ffe1ff */
[----:B------:R-:W-:-:S04]  /*0f80*/  FSETP.NEU.AND P0, PT, |R3|, R2, PT ;  /* 0x000000020300720b */ /* 0x000fc80003f0d200 */
[----:B------:R-:W-:Y:S02]  /*0f90*/  FSEL R14, R6, R14, !P0 ;  /* 0x0000000e060e7208 */ /* 0x000fe40004000000 */
[----:B------:R-:W-:Y:S01]  /*0fa0*/  FSEL R15, R9, R15, !P0 ;  /* 0x0000000f090f7208 */ /* 0x000fe20004000000 */
[----:B------:R-:W-:Y:S06]  /*0fb0*/  BRA `(.L_x_10) ;  /* 0x0000000000587947 */ /* 0x000fec0003800000 */
.L_x_9:
[----:B------:R-:W-:-:S14]  /*0fc0*/  DSETP.NAN.AND P0, PT, R6, R6, PT ;  /* 0x000000060600722a */ /* 0x000fdc0003f08000 */
[----:B------:R-:W-:Y:S05]  /*0fd0*/  @P0 BRA `(.L_x_11) ;  /* 0x0000000000480947 */ /* 0x000fea0003800000 */
[----:B------:R-:W0:Y:S02]  /*0fe0*/  LDC.64 R4, c[0x0][0x3a0] ;  /* 0x0000e800ff047b82 */ /* 0x000e240000000a00 */
[----:B0-----:R-:W-:-:S14]  /*0ff0*/  DSETP.NAN.AND P0, PT, R4, R4, PT ;  /* 0x000000040400722a */ /* 0x001fdc0003f08000 */
[----:B------:R-:W-:Y:S05]  /*1000*/  @P0 BRA `(.L_x_12) ;  /* 0x0000000000300947 */ /* 0x000fea0003800000 */
[----:B------:R-:W-:Y:S01]  /*1010*/  ISETP.NE.AND P0, PT, R25, R24, PT ;  /* 0x000000181900720c */ /* 0x000fe20003f05270 */
[----:B------:R-:W-:Y:S02]  /*1020*/  IMAD.MOV.U32 R14, RZ, RZ, 0x0 ;  /* 0x00000000ff0e7424 */ /* 0x000fe400078e00ff */
[----:B------:R-:W-:-:S10]  /*1030*/  IMAD.MOV.U32 R15, RZ, RZ, -0x80000 ;  /* 0xfff80000ff0f7424 */ /* 0x000fd400078e00ff */
[----:B------:R-:W-:Y:S05]  /*1040*/  @!P0 BRA `(.L_x_10) ;  /* 0x0000000000348947 */ /* 0x000fea0003800000 */
[----:B------:R-:W-:Y:S02]  /*1050*/  ISETP.NE.AND P0, PT, R25, 0x7ff00000, PT ;  /* 0x7ff000001900780c */ /* 0x000fe40003f05270 */
[----:B------:R-:W-:Y:S02]  /*1060*/  LOP3.LUT R15, R7, 0x80000000, R3, 0x48, !PT ;  /* 0x80000000070f7812 */ /* 0x000fe400078e4803 */
[----:B------:R-:W-:-:S13]  /*1070*/  ISETP.EQ.OR P0, PT, R24, RZ, !P0 ;  /* 0x000000ff1800720c */ /* 0x000fda0004702670 */
[----:B------:R-:W-:Y:S01]  /*1080*/  @P0 LOP3.LUT R2, R15, 0x7ff00000, RZ, 0xfc, !PT ;  /* 0x7ff000000f020812 */ /* 0x000fe200078efcff */
[----:B------:R-:W-:Y:S02]  /*1090*/  @!P0 IMAD.MOV.U32 R14, RZ, RZ, RZ ;  /* 0x000000ffff0e8224 */ /* 0x000fe400078e00ff */
[----:B------:R-:W-:Y:S02]  /*10a0*/  @P0 IMAD.MOV.U32 R14, RZ, RZ, RZ ;  /* 0x000000ffff0e0224 */ /* 0x000fe400078e00ff */
[----:B------:R-:W-:Y:S01]  /*10b0*/  @P0 IMAD.MOV.U32 R15, RZ, RZ, R2 ;  /* 0x000000ffff0f0224 */ /* 0x000fe200078e0002 */
[----:B------:R-:W-:Y:S06]  /*10c0*/  BRA `(.L_x_10) ;  /* 0x0000000000147947 */ /* 0x000fec0003800000 */
.L_x_12:
[----:B------:R-:W-:Y:S01]  /*10d0*/  LOP3.LUT R15, R3, 0x80000, RZ, 0xfc, !PT ;  /* 0x00080000030f7812 */ /* 0x000fe200078efcff */
[----:B------:R-:W-:Y:S01]  /*10e0*/  IMAD.MOV.U32 R14, RZ, RZ, R2 ;  /* 0x000000ffff0e7224 */ /* 0x000fe200078e0002 */
[----:B------:R-:W-:Y:S06]  /*10f0*/  BRA `(.L_x_10) ;  /* 0x0000000000087947 */ /* 0x000fec0003800000 */
.L_x_11:
[----:B------:R-:W-:Y:S01]  /*1100*/  LOP3.LUT R15, R7, 0x80000, RZ, 0xfc, !PT ;  /* 0x00080000070f7812 */ /* 0x000fe200078efcff */
[----:B------:R-:W-:-:S07]  /*1110*/  IMAD.MOV.U32 R14, RZ, RZ, R6 ;  /* 0x000000ffff0e7224 */ /* 0x000fce00078e0006 */
.L_x_10:
[----:B------:R-:W-:Y:S05]  /*1120*/  BSYNC.RECONVERGENT B2 ;  /* 0x0000000000027941 */ /* 0x000fea0003800200 */
.L_x_8:
[----:B------:R-:W-:Y:S02]  /*1130*/  IMAD.MOV.U32 R23, RZ, RZ, 0x0 ;  /* 0x00000000ff177424 */ /* 0x000fe400078e00ff */
[----:B------:R-:W-:Y:S02]  /*1140*/  IMAD.MOV.U32 R2, RZ, RZ, R14 ;  /* 0x000000ffff027224 */ /* 0x000fe400078e000e */
[----:B------:R-:W-:Y:S01]  /*1150*/  IMAD.MOV.U32 R3, RZ, RZ, R15 ;  /* 0x000000ffff037224 */ /* 0x000fe200078e000f */
[----:B------:R-:W-:Y:S06]  /*1160*/  RET.REL.NODEC R22 `(_Z15residual_kernelPdPKdS1_ld) ;  /* 0xffffffec16a47950 */ /* 0x000fec0003c3ffff */
        .weak           $__internal_1_$__cuda_sm20_div_s64
        .type           $__internal_1_$__cuda_sm20_div_s64,@function
        .size           $__internal_1_$__cuda_sm20_div_s64,(.L_x_21 - $__internal_1_$__cuda_sm20_div_s64)
$__internal_1_$__cuda_sm20_div_s64:
[-C--:B------:R-:W-:Y:S02]  /*1170*/  IADD3 R4, P1, PT, RZ, -R9.reuse, RZ ;  /* 0x80000009ff047210 */ /* 0x080fe40007f3e0ff */
[----:B------:R-:W-:Y:S02]  /*1180*/  ISETP.GE.AND P0, PT, R8, RZ, PT ;  /* 0x000000ff0800720c */ /* 0x000fe40003f06270 */
[----:B------:R-:W-:Y:S01]  /*1190*/  ISETP.GE.AND P3, PT, R3, RZ, PT ;  /* 0x000000ff0300720c */ /* 0x000fe20003f66270 */
[----:B------:R-:W-:Y:S01]  /*11a0*/  IMAD.X R5, RZ, RZ, ~R8, P1 ;  /* 0x000000ffff057224 */ /* 0x000fe200008e0e08 */
[----:B------:R-:W-:-:S04]  /*11b0*/  SEL R4, R4, R9, !P0 ;  /* 0x0000000904047207 */ /* 0x000fc80004000000 */
[----:B------:R-:W-:-:S04]  /*11c0*/  SEL R5, R5, R8, !P0 ;  /* 0x0000000805057207 */ /* 0x000fc80004000000 */
[----:B------:R-:W0:Y:S08]  /*11d0*/  I2F.U64.RP R14, R4 ;  /* 0x00000004000e7312 */ /* 0x000e300000309000 */
[----:B0-----:R-:W0:Y:S02]  /*11e0*/  MUFU.RCP R14, R14 ;  /* 0x0000000e000e7308 */ /* 0x001e240000001000 */
[----:B0-----:R-:W-:-:S06]  /*11f0*/  VIADD R6, R14, 0x1ffffffe ;  /* 0x1ffffffe0e067836 */ /* 0x001fcc0000000000 */
[----:B------:R-:W0:Y:S02]  /*1200*/  F2I.U64.TRUNC R6, R6 ;  /* 0x0000000600067311 */ /* 0x000e24000020d800 */
[----:B0-----:R-:W-:-:S04]  /*1210*/  IMAD.WIDE.U32 R10, R6, R4, RZ ;  /* 0x00000004060a7225 */ /* 0x001fc800078e00ff */
[----:B------:R-:W-:Y:S01]  /*1220*/  IMAD R11, R6, R5, R11 ;  /* 0x00000005060b7224 */ /* 0x000fe200078e020b */
[----:B------:R-:W-:-:S03]  /*1230*/  IADD3 R15, P0, PT, RZ, -R10, RZ ;  /* 0x8000000aff0f7210 */ /* 0x000fc60007f1e0ff */
[----:B------:R-:W-:Y:S02]  /*1240*/  IMAD R11, R7, R4, R11 ;  /* 0x00000004070b7224 */ /* 0x000fe400078e020b */
[----:B------:R-:W-:-:S04]  /*1250*/  IMAD.HI.U32 R10, R6, R15, RZ ;  /* 0x0000000f060a7227 */ /* 0x000fc800078e00ff */
[----:B------:R-:W-:Y:S02]  /*1260*/  IMAD.X R17, RZ, RZ, ~R11, P0 ;  /* 0x000000ffff117224 */ /* 0x000fe400000e0e0b */
[----:B------:R-:W-:Y:S02]  /*1270*/  IMAD.MOV.U32 R11, RZ, RZ, R6 ;  /* 0x000000ffff0b7224 */ /* 0x000fe400078e0006 */
[-C--:B------:R-:W-:Y:S02]  /*1280*/  IMAD R19, R7, R17.reuse, RZ ;  /* 0x0000001107137224 */ /* 0x080fe400078e02ff */
[----:B------:R-:W-:-:S04]  /*1290*/  IMAD.WIDE.U32 R10, P0, R6, R17, R10 ;  /* 0x00000011060a7225 */ /* 0x000fc8000780000a */
[----:B------:R-:W-:-:S04]  /*12a0*/  IMAD.HI.U32 R17, R7, R17, RZ ;  /* 0x0000001107117227 */ /* 0x000fc800078e00ff */
[----:B------:R-:W-:-:S05]  /*12b0*/  IMAD.HI.U32 R10, P1, R7, R15, R10 ;  /* 0x0000000f070a7227 */ /* 0x000fca000782000a */
[----:B------:R-:W-:Y:S01]  /*12c0*/  IADD3 R11, P2, PT, R19, R10, RZ ;  /* 0x0000000a130b7210 */ /* 0x000fe20007f5e0ff */
[----:B------:R-:W-:Y:S01]  /*12d0*/  IMAD.X R10, R17, 0x1, R7, P0 ;  /* 0x00000001110a7824 */ /* 0x000fe200000e0607 */
[----:B------:R-:W-:-:S03]  /*12e0*/  IADD3 R17, P4, PT, RZ, -R2, RZ ;  /* 0x80000002ff117210 */ /* 0x000fc60007f9e0ff */
[----:B------:R-:W-:Y:S01]  /*12f0*/  IMAD.WIDE.U32 R6, R11, R4, RZ ;  /* 0x000000040b067225 */ /* 0x000fe200078e00ff */
[----:B------:R-:W-:-:S03]  /*1300*/  IADD3.X R15, PT, PT, RZ, RZ, R10, P2, P1 ;  /* 0x000000ffff0f7210 */ /* 0x000fc600017e240a */
[----:B------:R-:W-:Y:S01]  /*1310*/  IMAD R7, R11, R5, R7 ;  /* 0x000000050b077224 */ /* 0x000fe200078e0207 */
[----:B------:R-:W-:Y:S02]  /*1320*/  IADD3 R19, P0, PT, RZ, -R6, RZ ;  /* 0x80000006ff137210 */ /* 0x000fe40007f1e0ff */
[----:B------:R-:W-:Y:S01]  /*1330*/  SEL R6, R17, R2, !P3 ;  /* 0x0000000211067207 */ /* 0x000fe20005800000 */
[----:B------:R-:W-:Y:S02]  /*1340*/  IMAD R7, R15, R4, R7 ;  /* 0x000000040f077224 */ /* 0x000fe400078e0207 */
[----:B------:R-:W-:-:S04]  /*1350*/  IMAD.HI.U32 R10, R11, R19, RZ ;  /* 0x000000130b0a7227 */ /* 0x000fc800078e00ff */
[----:B------:R-:W-:-:S04]  /*1360*/  IMAD.X R14, RZ, RZ, ~R7, P0 ;  /* 0x000000ffff0e7224 */ /* 0x000fc800000e0e07 */
[----:B------:R-:W-:-:S04]  /*1370*/  IMAD.WIDE.U32 R10, P0, R11, R14, R10 ;  /* 0x0000000e0b0a7225 */ /* 0x000fc8000780000a */
[----:B------:R-:W-:-:S04]  /*1380*/  IMAD.HI.U32 R7, P1, R15, R19, R10 ;  /* 0x000000130f077227 */ /* 0x000fc8000782000a */
[CC--:B------:R-:W-:Y:S02]  /*1390*/  IMAD R10, R15.reuse, R14.reuse, RZ ;  /* 0x0000000e0f0a7224 */ /* 0x0c0fe400078e02ff */
[----:B------:R-:W-:-:S03]  /*13a0*/  IMAD.HI.U32 R14, R15, R14, RZ ;  /* 0x0000000e0f0e7227 */ /* 0x000fc600078e00ff */
[----:B------:R-:W-:Y:S01]  /*13b0*/  IADD3 R7, P2, PT, R10, R7, RZ ;  /* 0x000000070a077210 */ /* 0x000fe20007f5e0ff */
[----:B------:R-:W-:Y:S02]  /*13c0*/  IMAD.X R11, RZ, RZ, ~R3, P4 ;  /* 0x000000ffff0b7224 */ /* 0x000fe400020e0e03 */
[----:B------:R-:W-:Y:S02]  /*13d0*/  IMAD.X R15, R14, 0x1, R15, P0 ;  /* 0x000000010e0f7824 */ /* 0x000fe400000e060f */
[----:B------:R-:W-:Y:S01]  /*13e0*/  IMAD.HI.U32 R10, R7, R6, RZ ;  /* 0x00000006070a7227 */ /* 0x000fe200078e00ff */
[----:B------:R-:W-:Y:S02]  /*13f0*/  SEL R14, R11, R3, !P3 ;  /* 0x000000030b0e7207 */ /* 0x000fe40005800000 */
[----:B------:R-:W-:Y:S01]  /*1400*/  IADD3.X R15, PT, PT, RZ, RZ, R15, P2, P1 ;  /* 0x000000ffff0f7210 */ /* 0x000fe200017e240f */
[----:B------:R-:W-:Y:S02]  /*1410*/  IMAD.MOV.U32 R11, RZ, RZ, RZ ;  /* 0x000000ffff0b7224 */ /* 0x000fe400078e00ff */
[----:B------:R-:W-:-:S04]  /*1420*/  IMAD.WIDE.U32 R10, R7, R14, R10 ;  /* 0x0000000e070a7225 */ /* 0x000fc800078e000a */
[C---:B------:R-:W-:Y:S02]  /*1430*/  IMAD R17, R15.reuse, R14, RZ ;  /* 0x0000000e0f117224 */ /* 0x040fe400078e02ff */
[----:B------:R-:W-:-:S04]  /*1440*/  IMAD.HI.U32 R10, P0, R15, R6, R10 ;  /* 0x000000060f0a7227 */ /* 0x000fc8000780000a */
[----:B------:R-:W-:Y:S01]  /*1450*/  IMAD.HI.U32 R7, R15, R14, RZ ;  /* 0x0000000e0f077227 */ /* 0x000fe200078e00ff */
[----:B------:R-:W-:-:S03]  /*1460*/  IADD3 R15, P1, PT, R17, R10, RZ ;  /* 0x0000000a110f7210 */ /* 0x000fc60007f3e0ff */
[----:B------:R-:W-:Y:S02]  /*1470*/  IMAD.X R7, RZ, RZ, R7, P0 ;  /* 0x000000ffff077224 */ /* 0x000fe400000e0607 */
[----:B------:R-:W-:-:S04]  /*1480*/  IMAD.WIDE.U32 R10, R15, R4, RZ ;  /* 0x000000040f0a7225 */ /* 0x000fc800078e00ff */
[----:B------:R-:W-:Y:S01]  /*1490*/  IMAD.X R7, RZ, RZ, R7, P1 ;  /* 0x000000ffff077224 */ /* 0x000fe200008e0607 */
[----:B------:R-:W-:Y:S01]  /*14a0*/  IADD3 R19, P1, PT, -R10, R6, RZ ;  /* 0x000000060a137210 */ /* 0x000fe20007f3e1ff */
[C---:B------:R-:W-:Y:S01]  /*14b0*/  IMAD R11, R15.reuse, R5, R11 ;  /* 0x000000050f0b7224 */ /* 0x040fe200078e020b */
[----:B------:R-:W-:Y:S02]  /*14c0*/  IADD3 R6, P2, PT, R15, 0x1, RZ ;  /* 0x000000010f067810 */ /* 0x000fe40007f5e0ff */
[-C--:B------:R-:W-:Y:S01]  /*14d0*/  ISETP.GE.U32.AND P0, PT, R19, R4.reuse, PT ;  /* 0x000000041300720c */ /* 0x080fe20003f06070 */
[-C--:B------:R-:W-:Y:S02]  /*14e0*/  IMAD R11, R7, R4.reuse, R11 ;  /* 0x00000004070b7224 */ /* 0x080fe400078e020b */
[----:B------:R-:W-:Y:S02]  /*14f0*/  IMAD.X R10, RZ, RZ, R7, P2 ;  /* 0x000000ffff0a7224 */ /* 0x000fe400010e0607 */
[----:B------:R-:W-:Y:S01]  /*1500*/  IMAD.X R21, R14, 0x1, ~R11, P1 ;  /* 0x000000010e157824 */ /* 0x000fe200008e0e0b */
[----:B------:R-:W-:-:S04]  /*1510*/  IADD3 R11, P1, PT, R19, -R4, RZ ;  /* 0x80000004130b7210 */ /* 0x000fc80007f3e0ff */
[C---:B------:R-:W-:Y:S01]  /*1520*/  ISETP.GE.U32.AND.EX P0, PT, R21.reuse, R5, PT, P0 ;  /* 0x000000051500720c */ /* 0x040fe20003f06100 */
[----:B------:R-:W-:-:S03]  /*1530*/  IMAD.X R17, R21, 0x1, ~R5, P1 ;  /* 0x0000000115117824 */ /* 0x000fc600008e0e05 */
[----:B------:R-:W-:Y:S02]  /*1540*/  SEL R11, R11, R19, P0 ;  /* 0x000000130b0b7207 */ /* 0x000fe40000000000 */
[----:B------:R-:W-:Y:S02]  /*1550*/  SEL R15, R6, R15, P0 ;  /* 0x0000000f060f7207 */ /* 0x000fe40000000000 */
[----:B------:R-:W-:Y:S02]  /*1560*/  SEL R17, R17, R21, P0 ;  /* 0x0000001511117207 */ /* 0x000fe40000000000 */
[----:B------:R-:W-:Y:S02]  /*1570*/  ISETP.GE.U32.AND P1, PT, R11, R4, PT ;  /* 0x000000040b00720c */ /* 0x000fe40003f26070 */
[----:B------:R-:W-:Y:S02]  /*1580*/  SEL R4, R10, R7, P0 ;  /* 0x000000070a047207 */ /* 0x000fe40000000000 */
[----:B------:R-:W-:-:S02]  /*1590*/  IADD3 R6, P2, PT, R15, 0x1, RZ ;  /* 0x000000010f067810 */ /* 0x000fc40007f5e0ff */
[----:B------:R-:W-:Y:S02]  /*15a0*/  ISETP.GE.U32.AND.EX P0, PT, R17, R5, PT, P1 ;  /* 0x000000051100720c */ /* 0x000fe40003f06110 */
[----:B------:R-:W-:Y:S01]  /*15b0*/  LOP3.LUT R10, R8, R3, RZ, 0x3c, !PT ;  /* 0x00000003080a7212 */ /* 0x000fe200078e3cff */
[----:B------:R-:W-:Y:S01]  /*15c0*/  IMAD.X R7, RZ, RZ, R4, P2 ;  /* 0x000000ffff077224 */ /* 0x000fe200010e0604 */
[----:B------:R-:W-:Y:S02]  /*15d0*/  SEL R6, R6, R15, P0 ;  /* 0x0000000f06067207 */ /* 0x000fe40000000000 */
[----:B------:R-:W-:Y:S02]  /*15e0*/  ISETP.GE.AND P1, PT, R10, RZ, PT ;  /* 0x000000ff0a00720c */ /* 0x000fe40003f26270 */
[----:B------:R-:W-:Y:S02]  /*15f0*/  SEL R7, R7, R4, P0 ;  /* 0x0000000407077207 */ /* 0x000fe40000000000 */
[----:B------:R-:W-:-:S02]  /*1600*/  IADD3 R5, P2, PT, RZ, -R6, RZ ;  /* 0x80000006ff057210 */ /* 0x000fc40007f5e0ff */
[----:B------:R-:W-:Y:S02]  /*1610*/  ISETP.NE.U32.AND P0, PT, R9, RZ, PT ;  /* 0x000000ff0900720c */ /* 0x000fe40003f05070 */
[----:B------:R-:W-:Y:S01]  /*1620*/  SEL R6, R5, R6, !P1 ;  /* 0x0000000605067207 */ /* 0x000fe20004800000 */
[----:B------:R-:W-:Y:S01]  /*1630*/  IMAD.X R4, RZ, RZ, ~R7, P2 ;  /* 0x000000ffff047224 */ /* 0x000fe200010e0e07 */
[----:B------:R-:W-:Y:S01]  /*1640*/  ISETP.NE.AND.EX P0, PT, R8, RZ, PT, P0 ;  /* 0x000000ff0800720c */ /* 0x000fe20003f05300 */
[----:B------:R-:W-:-:S03]  /*1650*/  IMAD.MOV.U32 R5, RZ, RZ, 0x0 ;  /* 0x00000000ff057424 */ /* 0x000fc600078e00ff */
[----:B------:R-:W-:Y:S01]  /*1660*/  SEL R7, R4, R7, !P1 ;  /* 0x0000000704077207 */ /* 0x000fe20004800000 */
[----:B------:R-:W-:Y:S01]  /*1670*/  IMAD.MOV.U32 R4, RZ, RZ, R0 ;  /* 0x000000ffff047224 */ /* 0x000fe200078e0000 */
[----:B------:R-:W-:Y:S02]  /*1680*/  SEL R6, R6, 0xffffffff, P0 ;  /* 0xffffffff06067807 */ /* 0x000fe40000000000 */
[----:B------:R-:W-:Y:S01]  /*1690*/  SEL R7, R7, 0xffffffff, P0 ;  /* 0xffffffff07077807 */ /* 0x000fe20000000000 */
[----:B------:R-:W-:Y:S06]  /*16a0*/  RET.REL.NODEC R4 `(_Z15residual_kernelPdPKdS1_ld) ;  /* 0xffffffe804547950 */ /* 0x000fec0003c3ffff */
.L_x_13:
[----:B------:R-:W-:-:S00]  /*16b0*/  BRA `(.L_x_13) ;  /* 0xfffffffc00fc7947 */ /* 0x000fc0000383ffff */
[----:B------:R-:W-:-:S00]  /*16c0*/  NOP ;  /* 0x0000000000007918 */ /* 0x000fc00000000000 */
        /* <DEDUP_REMOVED lines=11> */
.L_x_21:


//--------------------- .text._Z13jacobi_kernelPdPKdS1_ld --------------------------
	.section	.text._Z13jacobi_kernelPdPKdS1_ld,"ax",@progbits
	.align	128
        .global         _Z13jacobi_kernelPdPKdS1_ld
        .type           _Z13jacobi_kernelPdPKdS1_ld,@function
        .size           _Z13jacobi_kernelPdPKdS1_ld,(.L_x_22 - _Z13jacobi_kernelPdPKdS1_ld)
        .other          _Z13jacobi_kernelPdPKdS1_ld,@"STO_CUDA_ENTRY STV_DEFAULT"
_Z13jacobi_kernelPdPKdS1_ld:
.text._Z13jacobi_kernelPdPKdS1_ld:
[----:B------:R-:W-:Y:S01]  /*0000*/  LDC R1, c[0x0][0x37c] ;  /* 0x0000df00ff017b82 */ /* 0x000fe20000000800 */
[----:B------:R-:W0:Y:S07]  /*0010*/  S2R R3, SR_TID.X ;  /* 0x0000000000037919 */ /* 0x000e2e0000002100 */
[----:B------:R-:W0:Y:S01]  /*0020*/  S2UR UR4, SR_CTAID.X ;  /* 0x00000000000479c3 */ /* 0x000e220000002500 */
[----:B------:R-:W1:Y:S01]  /*0030*/  LDCU.64 UR6, c[0x0][0x398] ;  /* 0x00007300ff0677ac */ /* 0x000e620008000a00 */
[----:B------:R-:W-:Y:S06]  /*0040*/  BSSY.RECONVERGENT B0, `(.L_x_14) ;  /* 0x000002b000007945 */ /* 0x000fec0003800200 */
[----:B------:R-:W0:Y:S01]  /*0050*/  LDC R2, c[0x0][0x360] ;  /* 0x0000d800ff027b82 */ /* 0x000e220000000800 */
[----:B-1----:R-:W-:-:S04]  /*0060*/  UIADD3 UR6, UP0, UPT, UR6, 0x2, URZ ;  /* 0x0000000206067890 */ /* 0x002fc8000ff1e0ff */
[----:B------:R-:W-:Y:S01]  /*0070*/  UIADD3.X UR7, UPT, UPT, URZ, UR7, URZ, UP0, !UPT ;  /* 0x00000007ff077290 */ /* 0x000fe200087fe4ff */
[----:B0-----:R-:W-:-:S05]  /*0080*/  IMAD R2, R2, UR4, R3 ;  /* 0x0000000402027c24 */ /* 0x001fca000f8e0203 */
[----:B------:R-:W-:-:S04]  /*0090*/  SHF.R.S32.HI R3, RZ, 0x1f, R2 ;  /* 0x0000001fff037819 */ /* 0x000fc80000011402 */
[----:B------:R-:W-:-:S04]  /*00a0*/  LOP3.LUT R0, R3, UR7, RZ, 0xfc, !PT ;  /* 0x0000000703007c12 */ /* 0x000fc8000f8efcff */
[----:B------:R-:W-:-:S13]  /*00b0*/  ISETP.NE.U32.AND P0, PT, R0, RZ, PT ;  /* 0x000000ff0000720c */ /* 0x000fda0003f05070 */
[----:B------:R-:W-:Y:S05]  /*00c0*/  @P0 BRA `(.L_x_15) ;  /* 0x00000000005c0947 */ /* 0x000fea0003800000 */
[----:B------:R-:W0:Y:S01]  /*00d0*/  I2F.U32.RP R0, UR6 ;  /* 0x0000000600007d06 */ /* 0x000e220008209000 */
[----:B------:R-:W-:Y:S01]  /*00e0*/  ISETP.NE.U32.AND P2, PT, RZ, UR6, PT ;  /* 0x00000006ff007c0c */ /* 0x000fe2000bf45070 */
[----:B------:R-:W-:-:S06]  /*00f0*/  IMAD.MOV.U32 R11, RZ, RZ, RZ ;  /* 0x000000ffff0b7224 */ /* 0x000fcc00078e00ff */
[----:B0-----:R-:W0:Y:S02]  /*0100*/  MUFU.RCP R0, R0 ;  /* 0x0000000000007308 */ /* 0x001e240000001000 */
[----:B0-----:R-:W-:-:S06]  /*0110*/  VIADD R4, R0, 0xffffffe ;  /* 0x0ffffffe00047836 */ /* 0x001fcc0000000000 */
[----:B------:R0:W1:Y:S02]  /*0120*/  F2I.FTZ.U32.TRUNC.NTZ R5, R4 ;  /* 0x0000000400057305 */ /* 0x000064000021f000 */
[----:B0-----:R-:W-:Y:S02]  /*0130*/  IMAD.MOV.U32 R4, RZ, RZ, RZ ;  /* 0x000000ffff047224 */ /* 0x001fe400078e00ff */
[----:B-1----:R-:W-:-:S04]  /*0140*/  IMAD.MOV R7, RZ, RZ, -R5 ;  /* 0x000000ffff077224 */ /* 0x002fc800078e0a05 */
[----:B------:R-:W-:-:S04]  /*0150*/  IMAD R7, R7, UR6, RZ ;  /* 0x0000000607077c24 */ /* 0x000fc8000f8e02ff */
[----:B------:R-:W-:-:S06]  /*0160*/  IMAD.HI.U32 R5, R5, R7, R4 ;  /* 0x0000000705057227 */ /* 0x000fcc00078e0004 */
[----:B------:R-:W-:-:S04]  /*0170*/  IMAD.HI.U32 R4, R5, R2, RZ ;  /* 0x0000000205047227 */ /* 0x000fc800078e00ff */
[----:B------:R-:W-:-:S04]  /*0180*/  IMAD.MOV R5, RZ, RZ, -R4 ;  /* 0x000000ffff057224 */ /* 0x000fc800078e0a04 */
[----:B------:R-:W-:-:S05]  /*0190*/  IMAD R5, R5, UR6, R2 ;  /* 0x0000000605057c24 */ /* 0x000fca000f8e0202 */
[----:B------:R-:W-:-:S13]  /*01a0*/  ISETP.GE.U32.AND P0, PT, R5, UR6, PT ;  /* 0x0000000605007c0c */ /* 0x000fda000bf06070 */
[----:B------:R-:W-:Y:S02]  /*01b0*/  @P0 VIADD R5, R5, -UR6 ;  /* 0x8000000605050c36 */ /* 0x000fe40008000000 */
[----:B------:R-:W-:-:S03]  /*01c0*/  @P0 VIADD R4, R4, 0x1 ;  /* 0x0000000104040836 */ /* 0x000fc60000000000 */
[----:B------:R-:W-:Y:S01]  /*01d0*/  ISETP.GE.U32.AND P1, PT, R5, UR6, PT ;  /* 0x0000000605007c0c */ /* 0x000fe2000bf26070 */
[----:B------:R-:W-:-:S12]  /*01e0*/  IMAD.MOV.U32 R5, RZ, RZ, RZ ;  /* 0x000000ffff057224 */ /* 0x000fd800078e00ff */
[----:B------:R-:W-:Y:S01]  /*01f0*/  @P1 VIADD R4, R4, 0x1 ;  /* 0x0000000104041836 */ /* 0x000fe20000000000 */
[----:B------:R-:W-:-:S05]  /*0200*/  @!P2 LOP3.LUT R4, RZ, UR6, RZ, 0x33, !PT ;  /* 0x00000006ff04ac12 */ /* 0x000fca000f8e33ff */
[----:B------:R-:W-:-:S04]  /*0210*/  IMAD.MOV R9, RZ, RZ, -R4 ;  /* 0x000000ffff097224 */ /* 0x000fc800078e0a04 */
[----:B------:R-:W-:Y:S01]  /*0220*/  IMAD R9, R9, UR6, R2 ;  /* 0x0000000609097c24 */ /* 0x000fe2000f8e0202 */
[----:B------:R-:W-:Y:S06]  /*0230*/  BRA `(.L_x_16) ;  /* 0x00000000002c7947 */ /* 0x000fec0003800000 */
.L_x_15:
[----:B------:R-:W-:-:S07]  /*0240*/  MOV R0, 0x260 ;  /* 0x0000026000007802 */ /* 0x000fce0000000f00 */
[----:B------:R-:W-:Y:S05]  /*0250*/  CALL.REL.NOINC `($__internal_2_$__cuda_sm20_div_s64) ;  /* 0x0000000400047944 */ /* 0x000fea0003c00000 */
[----:B------:R-:W-:-:S05]  /*0260*/  IADD3 R11, P0, PT, RZ, -R6, RZ ;  /* 0x80000006ff0b7210 */ /* 0x000fca0007f1e0ff */
[----:B------:R-:W-:Y:S02]  /*0270*/  IMAD.X R0, RZ, RZ, ~R7, P0 ;  /* 0x000000ffff007224 */ /* 0x000fe400000e0e07 */
[----:B------:R-:W-:-:S04]  /*0280*/  IMAD.WIDE.U32 R4, R11, UR6, R2 ;  /* 0x000000060b047c25 */ /* 0x000fc8000f8e0002 */
[----:B------:R-:W-:Y:S02]  /*0290*/  IMAD R0, R0, UR6, RZ ;  /* 0x0000000600007c24 */ /* 0x000fe4000f8e02ff */
[----:B------:R-:W-:Y:S02]  /*02a0*/  IMAD.MOV.U32 R9, RZ, RZ, R4 ;  /* 0x000000ffff097224 */ /* 0x000fe400078e0004 */
[----:B------:R-:W-:Y:S02]  /*02b0*/  IMAD R11, R11, UR7, R0 ;  /* 0x000000070b0b7c24 */ /* 0x000fe4000f8e0200 */
[----:B------:R-:W-:Y:S02]  /*02c0*/  IMAD.MOV.U32 R4, RZ, RZ, R6 ;  /* 0x000000ffff047224 */ /* 0x000fe400078e0006 */
[----:B------:R-:W-:Y:S02]  /*02d0*/  IMAD.IADD R11, R5, 0x1, R11 ;  /* 0x00000001050b7824 */ /* 0x000fe400078e020b */
[----:B------:R-:W-:-:S07]  /*02e0*/  IMAD.MOV.U32 R5, RZ, RZ, R7 ;  /* 0x000000ffff057224 */ /* 0x000fce00078e0007 */
.L_x_16:
[----:B------:R-:W-:Y:S05]  /*02f0*/  BSYNC.RECONVERGENT B0 ;  /* 0x0000000000007941 */ /* 0x000fea0003800200 */
.L_x_14:
[----:B------:R-:W0:Y:S01]  /*0300*/  LDC.64 R6, c[0x0][0x398] ;  /* 0x0000e600ff067b82 */ /* 0x000e220000000a00 */
[C---:B------:R-:W-:Y:S01]  /*0310*/  ISETP.LT.U32.AND P1, PT, R4.reuse, R9, PT ;  /* 0x000000090400720c */ /* 0x040fe20003f21070 */
[----:B------:R-:W1:Y:S01]  /*0320*/  LDCU.64 UR4, c[0x0][0x358] ;  /* 0x00006b00ff0477ac */ /* 0x000e620008000a00 */
[----:B------:R-:W-:Y:S02]  /*0330*/  ISETP.GE.U32.AND P2, PT, R4, UR6, PT ;  /* 0x0000000604007c0c */ /* 0x000fe4000bf46070 */
[----:B------:R-:W-:-:S04]  /*0340*/  ISETP.LT.AND.EX P1, PT, R5, R11, PT, P1 ;  /* 0x0000000b0500720c */ /* 0x000fc80003f21310 */
[----:B------:R-:W-:Y:S02]  /*0350*/  SEL R0, R4, R9, P1 ;  /* 0x0000000904007207 */ /* 0x000fe40000800000 */
[----:B0-----:R-:W-:Y:S02]  /*0360*/  ISETP.GE.U32.AND P0, PT, R6, -0x2, PT ;  /* 0xfffffffe0600780c */ /* 0x001fe40003f06070 */
[----:B------:R-:W-:Y:S02]  /*0370*/  SEL R6, R5, R11, P1 ;  /* 0x0000000b05067207 */ /* 0x000fe40000800000 */
[----:B------:R-:W-:Y:S02]  /*0380*/  ISETP.GE.AND.EX P0, PT, R7, -0x1, PT, P0 ;  /* 0xffffffff0700780c */ /* 0x000fe40003f06300 */
[----:B------:R-:W-:-:S04]  /*0390*/  ISETP.LT.U32.AND P1, PT, R0, 0x1, PT ;  /* 0x000000010000780c */ /* 0x000fc80003f21070 */
[----:B------:R-:W-:-:S04]  /*03a0*/  ISETP.LT.OR.EX P0, PT, R6, RZ, !P0, P1 ;  /* 0x000000ff0600720c */ /* 0x000fc80004701710 */
[----:B------:R-:W-:-:S13]  /*03b0*/  ISETP.GE.OR.EX P0, PT, R5, UR7, P0, P2 ;  /* 0x0000000705007c0c */ /* 0x000fda0008706720 */
[----:B-1----:R-:W-:Y:S05]  /*03c0*/  @P0 BRA `(.L_x_17) ;  /* 0x0000000000940947 */ /* 0x002fea0003800000 */
[----:B------:R-:W0:Y:S01]  /*03d0*/  LDCU.64 UR8, c[0x0][0x390] ;  /* 0x00007200ff0877ac */ /* 0x000e220008000a00 */
[----:B------:R-:W-:Y:S02]  /*03e0*/  IADD3 R7, P0, PT, R4, -0x1, RZ ;  /* 0xffffffff04077810 */ /* 0x000fe40007f1e0ff */
[C---:B------:R-:W-:Y:S01]  /*03f0*/  SHF.L.U64.HI R0, R2.reuse, 0x3, R3 ;  /* 0x0000000302007819 */ /* 0x040fe20000010203 */
[----:B------:R-:W1:Y:S01]  /*0400*/  LDCU.128 UR12, c[0x0][0x380] ;  /* 0x00007000ff0c77ac */ /* 0x000e620008000c00 */
[----:B------:R-:W-:Y:S01]  /*0410*/  IADD3.X R4, PT, PT, R5, -0x1, RZ, P0, !PT ;  /* 0xffffffff05047810 */ /* 0x000fe200007fe4ff */
[----:B------:R-:W-:Y:S01]  /*0420*/  IMAD.SHL.U32 R2, R2, 0x8, RZ ;  /* 0x0000000802027824 */ /* 0x000fe200078e00ff */
[----:B------:R-:W-:-:S03]  /*0430*/  MOV R5, R11 ;  /* 0x0000000b00057202 */ /* 0x000fc60000000f00 */
[----:B------:R-:W-:Y:S02]  /*0440*/  IMAD R6, R4, UR6, RZ ;  /* 0x0000000604067c24 */ /* 0x000fe4000f8e02ff */
[----:B------:R-:W-:Y:S02]  /*0450*/  IMAD.MOV.U32 R4, RZ, RZ, R9 ;  /* 0x000000ffff047224 */ /* 0x000fe400078e0009 */
[C---:B------:R-:W-:Y:S02]  /*0460*/  IMAD R3, R7.reuse, UR7, R6 ;  /* 0x0000000707037c24 */ /* 0x040fe4000f8e0206 */
[----:B------:R-:W-:Y:S01]  /*0470*/  IMAD.WIDE.U32 R4, R7, UR6, R4 ;  /* 0x0000000607047c25 */ /* 0x000fe2000f8e0004 */
[----:B0-----:R-:W-:Y:S01]  /*0480*/  IADD3 R14, P0, PT, R2, UR8, RZ ;  /* 0x00000008020e7c10 */ /* 0x001fe2000ff1e0ff */
[----:B------:R-:W-:Y:S02]  /*0490*/  USHF.L.U32 UR8, UR6, 0x3, URZ ;  /* 0x0000000306087899 */ /* 0x000fe400080006ff */
[----:B------:R-:W-:Y:S01]  /*04a0*/  IMAD.IADD R3, R5, 0x1, R3 ;  /* 0x0000000105037824 */ /* 0x000fe200078e0203 */
[----:B------:R-:W-:Y:S01]  /*04b0*/  IADD3.X R15, PT, PT, R0, UR9, RZ, P0, !PT ;  /* 0x00000009000f7c10 */ /* 0x000fe200087fe4ff */
[----:B------:R-:W-:Y:S01]  /*04c0*/  USHF.L.U64.HI UR9, UR6, 0x3, UR7 ;  /* 0x0000000306097899 */ /* 0x000fe20008010207 */
[----:B-1----:R-:W-:-:S04]  /*04d0*/  LEA R16, P0, R4, UR14, 0x3 ;  /* 0x0000000e04107c11 */ /* 0x002fc8000f8018ff */
[----:B------:R-:W-:Y:S02]  /*04e0*/  LEA.HI.X R17, R4, UR15, R3, 0x3, P0 ;  /* 0x0000000f04117c11 */ /* 0x000fe400080f1c03 */
[----:B------:R-:W-:Y:S01]  /*04f0*/  IADD3 R18, P0, PT, R16, UR8, RZ ;  /* 0x0000000810127c10 */ /* 0x000fe2000ff1e0ff */
[----:B------:R-:W2:Y:S04]  /*0500*/  LDG.E.64 R4, desc[UR4][R14.64] ;  /* 0x000000040e047981 */ /* 0x000ea8000c1e1b00 */
[----:B------:R-:W2:Y:S01]  /*0510*/  LDG.E.64 R6, desc[UR4][R16.64] ;  /* 0x0000000410067981 */ /* 0x000ea2000c1e1b00 */
[----:B------:R-:W-:Y:S02]  /*0520*/  IADD3.X R19, PT, PT, R17, UR9, RZ, P0, !PT ;  /* 0x0000000911137c10 */ /* 0x000fe400087fe4ff */
[----:B------:R-:W-:-:S03]  /*0530*/  IADD3 R10, P0, PT, R18, UR8, RZ ;  /* 0x00000008120a7c10 */ /* 0x000fc6000ff1e0ff */
[----:B------:R-:W3:Y:S01]  /*0540*/  LDG.E.64 R8, desc[UR4][R18.64+-0x8] ;  /* 0xfffff80412087981 */ /* 0x000ee2000c1e1b00 */
[----:B------:R-:W-:Y:S01]  /*0550*/  IADD3.X R11, PT, PT, R19, UR9, RZ, P0, !PT ;  /* 0x00000009130b7c10 */ /* 0x000fe200087fe4ff */
[----:B------:R-:W2:Y:S02]  /*0560*/  LDCU.64 UR8, c[0x0][0x3a0] ;  /* 0x00007400ff0877ac */ /* 0x000ea40008000a00 */
[----:B------:R-:W4:Y:S04]  /*0570*/  LDG.E.64 R12, desc[UR4][R18.64+0x8] ;  /* 0x00000804120c7981 */ /* 0x000f28000c1e1b00 */
[----:B------:R-:W5:Y:S01]  /*0580*/  LDG.E.64 R10, desc[UR4][R10.64] ;  /* 0x000000040a0a7981 */ /* 0x000f62000c1e1b00 */
[----:B------:R-:W-:-:S04]  /*0590*/  IADD3 R2, P0, PT, R2, UR12, RZ ;  /* 0x0000000c02027c10 */ /* 0x000fc8000ff1e0ff */
[----:B------:R-:W-:Y:S01]  /*05a0*/  IADD3.X R3, PT, PT, R0, UR13, RZ, P0, !PT ;  /* 0x0000000d00037c10 */ /* 0x000fe200087fe4ff */
[----:B--2---:R-:W-:-:S08]  /*05b0*/  DFMA R4, R4, UR8, R6 ;  /* 0x0000000804047c2b */ /* 0x004fd00008000006 */
[----:B---3--:R-:W-:-:S08]  /*05c0*/  DADD R4, R4, R8 ;  /* 0x0000000004047229 */ /* 0x008fd00000000008 */
[----:B-----5:R-:W-:-:S08]  /*05d0*/  DADD R4, R4, R10 ;  /* 0x0000000004047229 */ /* 0x020fd0000000000a */
[----:B----4-:R-:W-:-:S08]  /*05e0*/  DADD R4, R4, R12 ;  /* 0x0000000004047229 */ /* 0x010fd0000000000c */
[----:B------:R-:W-:-:S07]  /*05f0*/  DMUL R4, R4, 0.25 ;  /* 0x3fd0000004047828 */ /* 0x000fce0000000000 */
[----:B------:R-:W-:Y:S01]  /*0600*/  STG.E.64 desc[UR4][R2.64], R4 ;  /* 0x0000000402007986 */ /* 0x000fe2000c101b04 */
[----:B------:R-:W-:Y:S05]  /*0610*/  EXIT ;  /* 0x000000000000794d */ /* 0x000fea0003800000 */
.L_x_17:
[----:B------:R-:W0:Y:S02]  /*0620*/  LDCU.64 UR8, c[0x0][0x380] ;  /* 0x00007000ff0877ac */ /* 0x000e240008000a00 */
[----:B0-----:R-:W-:-:S04]  /*0630*/  LEA R4, P0, R2, UR8, 0x3 ;  /* 0x0000000802047c11 */ /* 0x001fc8000f8018ff */
[----:B------:R-:W-:-:S05]  /*0640*/  LEA.HI.X R5, R2, UR9, R3, 0x3, P0 ;  /* 0x0000000902057c11 */ /* 0x000fca00080f1c03 */
[----:B------:R-:W-:Y:S01]  /*0650*/  STG.E.64 desc[UR4][R4.64], RZ ;  /* 0x000000ff04007986 */ /* 0x000fe2000c101b04 */
[----:B------:R-:W-:Y:S05]  /*0660*/  EXIT ;  /* 0x000000000000794d */ /* 0x000fea0003800000 */
        .weak           $__internal_2_$__cuda_sm20_div_s64
        .type           $__internal_2_$__cuda_sm20_div_s64,@function
        .size           $__internal_2_$__cuda_sm20_div_s64,(.L_x_22 - $__internal_2_$__cuda_sm20_div_s64)
$__internal_2_$__cuda_sm20_div_s64:
[----:B------:R-:W-:Y:S01]  /*0670*/  UIADD3 UR4, UP1, UPT, URZ, -UR6, URZ ;  /* 0x80000006ff047290 */ /* 0x000fe2000ff3e0ff */
[----:B------:R-:W-:Y:S01]  /*0680*/  ISETP.GE.AND P3, PT, R3, RZ, PT ;  /* 0x000000ff0300720c */ /* 0x000fe20003f66270 */
[----:B------:R-:W-:Y:S02]  /*0690*/  UISETP.GE.AND UP0, UPT, UR7, URZ, UPT ;  /* 0x000000ff0700728c */ /* 0x000fe4000bf06270 */
[----:B------:R-:W-:Y:S02]  /*06a0*/  UIADD3.X UR5, UPT, UPT, URZ, ~UR7, URZ, UP1, !UPT ;  /* 0x80000007ff057290 */ /* 0x000fe40008ffe4ff */
[----:B------:R-:W-:Y:S02]  /*06b0*/  USEL UR4, UR4, UR6, !UP0 ;  /* 0x0000000604047287 */ /* 0x000fe4000c000000 */
[----:B------:R-:W-:-:S09]  /*06c0*/  USEL UR5, UR5, UR7, !UP0 ;  /* 0x0000000705057287 */ /* 0x000fd2000c000000 */
[----:B------:R-:W0:Y:S08]  /*06d0*/  I2F.U64.RP R8, UR4 ;  /* 0x0000000400087d12 */ /* 0x000e300008309000 */
[----:B0-----:R-:W0:Y:S02]  /*06e0*/  MUFU.RCP R8, R8 ;  /* 0x0000000800087308 */ /* 0x001e240000001000 */
[----:B0-----:R-:W-:-:S06]  /*06f0*/  VIADD R4, R8, 0x1ffffffe ;  /* 0x1ffffffe08047836 */ /* 0x001fcc0000000000 */
[----:B------:R-:W0:Y:S02]  /*0700*/  F2I.U64.TRUNC R4, R4 ;  /* 0x0000000400047311 */ /* 0x000e24000020d800 */
[----:B0-----:R-:W-:-:S04]  /*0710*/  IMAD.WIDE.U32 R6, R4, UR4, RZ ;  /* 0x0000000404067c25 */ /* 0x001fc8000f8e00ff */
[----:B------:R-:W-:Y:S01]  /*0720*/  IMAD R7, R4, UR5, R7 ;  /* 0x0000000504077c24 */ /* 0x000fe2000f8e0207 */
[----:B------:R-:W-:-:S03]  /*0730*/  IADD3 R9, P0, PT, RZ, -R6, RZ ;  /* 0x80000006ff097210 */ /* 0x000fc60007f1e0ff */
[----:B------:R-:W-:Y:S02]  /*0740*/  IMAD R7, R5, UR4, R7 ;  /* 0x0000000405077c24 */ /* 0x000fe4000f8e0207 */
        /* <DEDUP_REMOVED lines=8> */
[----:B------:R-:W-:-:S04]  /*07d0*/  IMAD.X R6, R11, 0x1, R5, P0 ;  /* 0x000000010b067824 */ /* 0x000fc800000e0605 */
[----:B------:R-:W-:Y:S01]  /*07e0*/  IMAD.WIDE.U32 R4, R7, UR4, RZ ;  /* 0x0000000407047c25 */ /* 0x000fe2000f8e00ff */
[----:B------:R-:W-:-:S03]  /*07f0*/  IADD3.X R9, PT, PT, RZ, RZ, R6, P2, P1 ;  /* 0x000000ffff097210 */ /* 0x000fc600017e2406 */
[----:B------:R-:W-:Y:S01]  /*0800*/  IMAD R6, R7, UR5, R5 ;  /* 0x0000000507067c24 */ /* 0x000fe2000f8e0205 */
[----:B------:R-:W-:Y:S02]  /*0810*/  IADD3 R11, P0, PT, RZ, -R4, RZ ;  /* 0x80000004ff0b7210 */ /* 0x000fe40007f1e0ff */
[-C--:B------:R-:W-:Y:S01]  /*0820*/  IADD3 R5, P4, PT, RZ, -R2.reuse, RZ ;  /* 0x80000002ff057210 */ /* 0x080fe20007f9e0ff */
[----:B------:R-:W-:Y:S02]  /*0830*/  IMAD R4, R9, UR4, R6 ;  /* 0x0000000409047c24 */ /* 0x000fe4000f8e0206 */
[----:B------:R-:W-:Y:S01]  /*0840*/  IMAD.HI.U32 R6, R7, R11, RZ ;  /* 0x0000000b07067227 */ /* 0x000fe200078e00ff */
[----:B------:R-:W-:-:S03]  /*0850*/  SEL R8, R5, R2, !P3 ;  /* 0x0000000205087207 */ /* 0x000fc60005800000 */
[----:B------:R-:W-:Y:S02]  /*0860*/  IMAD.X R4, RZ, RZ, ~R4, P0 ;  /* 0x000000ffff047224 */ /* 0x000fe400000e0e04 */
[----:B------:R-:W-:Y:S02]  /*0870*/  IMAD.X R5, RZ, RZ, ~R3, P4 ;  /* 0x000000ffff057224 */ /* 0x000fe400020e0e03 */
[----:B------:R-:W-:-:S03]  /*0880*/  IMAD.WIDE.U32 R6, P0, R7, R4, R6 ;  /* 0x0000000407067225 */ /* 0x000fc60007800006 */
[----:B------:R-:W-:Y:S01]  /*0890*/  SEL R10, R5, R3, !P3 ;  /* 0x00000003050a7207 */ /* 0x000fe20005800000 */
[----:B------:R-:W-:Y:S02]  /*08a0*/  IMAD.MOV.U32 R5, RZ, RZ, RZ ;  /* 0x000000ffff057224 */ /* 0x000fe400078e00ff */
[----:B------:R-:W-:-:S04]  /*08b0*/  IMAD.HI.U32 R7, P1, R9, R11, R6 ;  /* 0x0000000b09077227 */ /* 0x000fc80007820006 */
[CC--:B------:R-:W-:Y:S02]  /*08c0*/  IMAD R6, R9.reuse, R4.reuse, RZ ;  /* 0x0000000409067224 */ /* 0x0c0fe400078e02ff */
[----:B------:R-:W-:-:S03]  /*08d0*/  IMAD.HI.U32 R4, R9, R4, RZ ;  /* 0x0000000409047227 */ /* 0x000fc600078e00ff */
[----:B------:R-:W-:Y:S01]  /*08e0*/  IADD3 R7, P2, PT, R6, R7, RZ ;  /* 0x0000000706077210 */ /* 0x000fe20007f5e0ff */
[----:B------:R-:W-:-:S04]  /*08f0*/  IMAD.X R9, R4, 0x1, R9, P0 ;  /* 0x0000000104097824 */ /* 0x000fc800000e0609 */
[----:B------:R-:W-:Y:S01]  /*0900*/  IMAD.HI.U32 R4, R7, R8, RZ ;  /* 0x0000000807047227 */ /* 0x000fe200078e00ff */
[----:B------:R-:W-:-:S03]  /*0910*/  IADD3.X R9, PT, PT, RZ, RZ, R9, P2, P1 ;  /* 0x000000ffff097210 */ /* 0x000fc600017e2409 */
[----:B------:R-:W-:-:S04]  /*0920*/  IMAD.WIDE.U32 R4, R7, R10, R4 ;  /* 0x0000000a07047225 */ /* 0x000fc800078e0004 */
[C---:B------:R-:W-:Y:S02]  /*0930*/  IMAD R7, R9.reuse, R10, RZ ;  /* 0x0000000a09077224 */ /* 0x040fe400078e02ff */
[----:B------:R-:W-:-:S04]  /*0940*/  IMAD.HI.U32 R4, P0, R9, R8, R4 ;  /* 0x0000000809047227 */ /* 0x000fc80007800004 */
[----:B------:R-:W-:Y:S01]  /*0950*/  IMAD.HI.U32 R6, R9, R10, RZ ;  /* 0x0000000a09067227 */ /* 0x000fe200078e00ff */
[----:B------:R-:W-:-:S04]  /*0960*/  IADD3 R7, P1, PT, R7, R4, RZ ;  /* 0x0000000407077210 */ /* 0x000fc80007f3e0ff */
[----:B------:R-:W-:Y:S01]  /*0970*/  IADD3.X R6, PT, PT, R6, RZ, RZ, P0, !PT ;  /* 0x000000ff06067210 */ /* 0x000fe200007fe4ff */
[----:B------:R-:W-:-:S04]  /*0980*/  IMAD.WIDE.U32 R4, R7, UR4, RZ ;  /* 0x0000000407047c25 */ /* 0x000fc8000f8e00ff */
[----:B------:R-:W-:Y:S01]  /*0990*/  IMAD.X R6, RZ, RZ, R6, P1 ;  /* 0x000000ffff067224 */ /* 0x000fe200008e0606 */
[----:B------:R-:W-:Y:S01]  /*09a0*/  IADD3 R9, P1, PT, -R4, R8, RZ ;  /* 0x0000000804097210 */ /* 0x000fe20007f3e1ff */
[C---:B------:R-:W-:Y:S01]  /*09b0*/  IMAD R5, R7.reuse, UR5, R5 ;  /* 0x0000000507057c24 */ /* 0x040fe2000f8e0205 */
[----:B------:R-:W-:Y:S02]  /*09c0*/  IADD3 R4, P2, PT, R7, 0x1, RZ ;  /* 0x0000000107047810 */ /* 0x000fe40007f5e0ff */
[----:B------:R-:W-:Y:S01]  /*09d0*/  ISETP.GE.U32.AND P0, PT, R9, UR4, PT ;  /* 0x0000000409007c0c */ /* 0x000fe2000bf06070 */
[----:B------:R-:W-:-:S04]  /*09e0*/  IMAD R5, R6, UR4, R5 ;  /* 0x0000000406057c24 */ /* 0x000fc8000f8e0205 */
[----:B------:R-:W-:Y:S01]  /*09f0*/  IMAD.X R5, R10, 0x1, ~R5, P1 ;  /* 0x000000010a057824 */ /* 0x000fe200008e0e05 */
[----:B------:R-:W-:-:S04]  /*0a00*/  IADD3 R8, P1, PT, R9, -UR4, RZ ;  /* 0x8000000409087c10 */ /* 0x000fc8000ff3e0ff */
[C---:B------:R-:W-:Y:S02]  /*0a10*/  ISETP.GE.U32.AND.EX P0, PT, R5.reuse, UR5, PT, P0 ;  /* 0x0000000505007c0c */ /* 0x040fe4000bf06100 */
[----:B------:R-:W-:Y:S02]  /*0a20*/  IADD3.X R10, PT, PT, R5, ~UR5, RZ, P1, !PT ;  /* 0x80000005050a7c10 */ /* 0x000fe40008ffe4ff */
[----:B------:R-:W-:Y:S01]  /*0a30*/  SEL R8, R8, R9, P0 ;  /* 0x0000000908087207 */ /* 0x000fe20000000000 */
[----:B------:R-:W-:Y:S01]  /*0a40*/  IMAD.X R9, RZ, RZ, R6, P2 ;  /* 0x000000ffff097224 */ /* 0x000fe200010e0606 */
[----:B------:R-:W-:Y:S02]  /*0a50*/  SEL R10, R10, R5, P0 ;  /* 0x000000050a0a7207 */ /* 0x000fe40000000000 */
[----:B------:R-:W-:Y:S02]  /*0a60*/  SEL R5, R4, R7, P0 ;  /* 0x0000000704057207 */ /* 0x000fe40000000000 */
[----:B------:R-:W-:-:S02]  /*0a70*/  ISETP.GE.U32.AND P1, PT, R8, UR4, PT ;  /* 0x0000000408007c0c */ /* 0x000fc4000bf26070 */
[----:B------:R-:W-:Y:S02]  /*0a80*/  SEL R4, R9, R6, P0 ;  /* 0x0000000609047207 */ /* 0x000fe40000000000 */
[----:B------:R-:W-:Y:S02]  /*0a90*/  IADD3 R6, P2, PT, R5, 0x1, RZ ;  /* 0x0000000105067810 */ /* 0x000fe40007f5e0ff */
[----:B------:R-:W-:Y:S02]  /*0aa0*/  ISETP.GE.U32.AND.EX P0, PT, R10, UR5, PT, P1 ;  /* 0x000000050a007c0c */ /* 0x000fe4000bf06110 */
[----:B------:R-:W-:Y:S01]  /*0ab0*/  LOP3.LUT R8, R3, UR7, RZ, 0x3c, !PT ;  /* 0x0000000703087c12 */ /* 0x000fe2000f8e3cff */
[----:B------:R-:W-:Y:S01]  /*0ac0*/  IMAD.X R7, RZ, RZ, R4, P2 ;  /* 0x000000ffff077224 */ /* 0x000fe200010e0604 */
[----:B------:R-:W-:Y:S02]  /*0ad0*/  SEL R6, R6, R5, P0 ;  /* 0x0000000506067207 */ /* 0x000fe40000000000 */
[----:B------:R-:W-:-:S02]  /*0ae0*/  ISETP.GE.AND P1, PT, R8, RZ, PT ;  /* 0x000000ff0800720c */ /* 0x000fc40003f26270 */
[----:B------:R-:W-:Y:S02]  /*0af0*/  SEL R7, R7, R4, P0 ;  /* 0x0000000407077207 */ /* 0x000fe40000000000 */
[-C--:B------:R-:W-:Y:S02]  /*0b00*/  IADD3 R5, P2, PT, RZ, -R6.reuse, RZ ;  /* 0x80000006ff057210 */ /* 0x080fe40007f5e0ff */
[----:B------:R-:W-:Y:S02]  /*0b10*/  ISETP.NE.U32.AND P0, PT, RZ, UR6, PT ;  /* 0x00000006ff007c0c */ /* 0x000fe4000bf05070 */
[----:B------:R-:W-:Y:S01]  /*0b20*/  SEL R6, R5, R6, !P1 ;  /* 0x0000000605067207 */ /* 0x000fe20004800000 */
[----:B------:R-:W-:Y:S01]  /*0b30*/  IMAD.X R4, RZ, RZ, ~R7, P2 ;  /* 0x000000ffff047224 */ /* 0x000fe200010e0e07 */
[----:B------:R-:W-:Y:S01]  /*0b40*/  ISETP.NE.AND.EX P0, PT, RZ, UR7, PT, P0 ;  /* 0x00000007ff007c0c */ /* 0x000fe2000bf05300 */
[----:B------:R-:W-:-:S03]  /*0b50*/  IMAD.MOV.U32 R5, RZ, RZ, 0x0 ;  /* 0x00000000ff057424 */ /* 0x000fc600078e00ff */
[----:B------:R-:W-:Y:S01]  /*0b60*/  SEL R7, R4, R7, !P1 ;  /* 0x0000000704077207 */ /* 0x000fe20004800000 */
[----:B------:R-:W-:Y:S01]  /*0b70*/  IMAD.MOV.U32 R4, RZ, RZ, R0 ;  /* 0x000000ffff047224 */ /* 0x000fe200078e0000 */
[----:B------:R-:W-:Y:S02]  /*0b80*/  SEL R6, R6, 0xffffffff, P0 ;  /* 0xffffffff06067807 */ /* 0x000fe40000000000 */
[----:B------:R-:W-:Y:S01]  /*0b90*/  SEL R7, R7, 0xffffffff, P0 ;  /* 0xffffffff07077807 */ /* 0x000fe20000000000 */
[----:B------:R-:W-:Y:S06]  /*0ba0*/  RET.REL.NODEC R4 `(_Z13jacobi_kernelPdPKdS1_ld) ;  /* 0xfffffff404147950 */ /* 0x000fec0003c3ffff */
.L_x_18:
        /* <DEDUP_REMOVED lines=13> */
.L_x_22:


//--------------------- .text._Z16reduction_kernelPdPKdl --------------------------
	.section	.text._Z16reduction_kernelPdPKdl,"ax",@progbits
	.align	128
        .global         _Z16reduction_kernelPdPKdl
        .type           _Z16reduction_kernelPdPKdl,@function
        .size           _Z16reduction_kernelPdPKdl,(.L_x_25 - _Z16reduction_kernelPdPKdl)
        .other          _Z16reduction_kernelPdPKdl,@"STO_CUDA_ENTRY STV_DEFAULT"
_Z16reduction_kernelPdPKdl:
.text._Z16reduction_kernelPdPKdl:
[----:B------:R-:W-:Y:S01]  /*0000*/  LDC R1, c[0x0][0x37c] ;  /* 0x0000df00ff017b82 */ /* 0x000fe20000000800 */
[----:B------:R-:W0:Y:S01]  /*0010*/  S2R R0, SR_CTAID.X ;  /* 0x0000000000007919 */ /* 0x000e220000002500 */
[----:B------:R-:W0:Y:S01]  /*0020*/  LDCU UR4, c[0x0][0x360] ;  /* 0x00006c00ff0477ac */ /* 0x000e220008000800 */
[----:B------:R-:W0:Y:S01]  /*0030*/  S2R R3, SR_TID.X ;  /* 0x0000000000037919 */ /* 0x000e220000002100 */
[----:B------:R-:W1:Y:S01]  /*0040*/  LDCU.64 UR6, c[0x0][0x390] ;  /* 0x00007200ff0677ac */ /* 0x000e620008000a00 */
[----:B0-----:R-:W-:-:S05]  /*0050*/  IMAD R2, R0, UR4, R3 ;  /* 0x0000000400027c24 */ /* 0x001fca000f8e0203 */
[----:B-1----:R-:W-:Y:S02]  /*0060*/  ISETP.GE.U32.AND P0, PT, R2, UR6, PT ;  /* 0x0000000602007c0c */ /* 0x002fe4000bf06070 */
[----:B------:R-:W-:-:S04]  /*0070*/  SHF.R.S32.HI R5, RZ, 0x1f, R2 ;  /* 0x0000001fff057819 */ /* 0x000fc80000011402 */
[----:B------:R-:W-:Y:S01]  /*0080*/  ISETP.GE.AND.EX P0, PT, R5, UR7, PT, P0 ;  /* 0x0000000705007c0c */ /* 0x000fe2000bf06300 */
[----:B------:R-:W0:-:S12]  /*0090*/  LDCU.64 UR6, c[0x0][0x358] ;  /* 0x00006b00ff0677ac */ /* 0x000e180008000a00 */
[----:B------:R-:W1:Y:S02]  /*00a0*/  @!P0 LDC.64 R6, c[0x0][0x388] ;  /* 0x0000e200ff068b82 */ /* 0x000e640000000a00 */
[----:B-1----:R-:W-:-:S04]  /*00b0*/  @!P0 LEA R4, P1, R2, R6, 0x3 ;  /* 0x0000000602048211 */ /* 0x002fc800078218ff */
[----:B------:R-:W-:-:S06]  /*00c0*/  @!P0 LEA.HI.X R5, R2, R7, R5, 0x3, P1 ;  /* 0x0000000702058211 */ /* 0x000fcc00008f1c05 */
[----:B0-----:R-:W2:Y:S01]  /*00d0*/  @!P0 LDG.E.64 R4, desc[UR6][R4.64] ;  /* 0x0000000604048981 */ /* 0x001ea2000c1e1b00 */
[----:B------:R-:W0:Y:S01]  /*00e0*/  S2UR UR5, SR_CgaCtaId ;  /* 0x00000000000579c3 */ /* 0x000e220000008800 */
[----:B------:R-:W-:Y:S01]  /*00f0*/  UMOV UR4, 0x400 ;  /* 0x0000040000047882 */ /* 0x000fe20000000000 */
[----:B------:R-:W-:Y:S01]  /*0100*/  ISETP.GT.U32.AND P1, PT, R3, 0x1ff, PT ;  /* 0x000001ff0300780c */ /* 0x000fe20003f24070 */
[----:B0-----:R-:W-:-:S06]  /*0110*/  ULEA UR4, UR5, UR4, 0x18 ;  /* 0x0000000405047291 */ /* 0x001fcc000f8ec0ff */
[----:B------:R-:W-:-:S05]  /*0120*/  LEA R2, R3, UR4, 0x3 ;  /* 0x0000000403027c11 */ /* 0x000fca000f8e18ff */
[----:B--2---:R-:W-:Y:S04]  /*0130*/  @!P0 STS.64 [R2], R4 ;  /* 0x0000000402008388 */ /* 0x004fe80000000a00 */
[----:B------:R-:W-:Y:S01]  /*0140*/  @P0 STS.64 [R2], RZ ;  /* 0x000000ff02000388 */ /* 0x000fe20000000a00 */
        /* <DEDUP_REMOVED lines=26> */
[----:B------:R-:W-:Y:S01]  /*02f0*/  LDS.64 R4, [R2+0x100] ;  /* 0x0001000002047984 */ /* 0x000fe20000000a00 */
[----:B------:R-:W-:-:S03]  /*0300*/  ISETP.NE.AND P0, PT, R3, RZ, PT ;  /* 0x000000ff0300720c */ /* 0x000fc60003f05270 */
[----:B0-----:R-:W0:Y:S02]  /*0310*/  LDS.64 R6, [R2] ;  /* 0x0000000002067984 */ /* 0x001e240000000a00 */
        /* <DEDUP_REMOVED lines=24> */
[----:B0-----:R-:W0:Y:S01]  /*04a0*/  LDS.128 R4, [UR4] ;  /* 0x00000004ff047984 */ /* 0x001e220008000c00 */
[----:B------:R-:W1:Y:S02]  /*04b0*/  LDC.64 R2, c[0x0][0x380] ;  /* 0x0000e000ff027b82 */ /* 0x000e640000000a00 */
[----:B-1----:R-:W-:Y:S01]  /*04c0*/  IMAD.WIDE.U32 R2, R0, 0x8, R2 ;  /* 0x0000000800027825 */ /* 0x002fe200078e0002 */
[----:B0-----:R-:W-:-:S07]  /*04d0*/  DADD R4, R4, R6 ;  /* 0x0000000004047229 */ /* 0x001fce0000000006 */
[----:B------:R-:W-:Y:S01]  /*04e0*/  STG.E.64 desc[UR6][R2.64], R4 ;  /* 0x0000000402007986 */ /* 0x000fe2000c101b06 */
[----:B------:R-:W-:Y:S05]  /*04f0*/  EXIT ;  /* 0x000000000000794d */ /* 0x000fea0003800000 */
.L_x_19:
        /* <DEDUP_REMOVED lines=16> */
.L_x_25:


//--------------------- .nv.shared._Z15residual_kernelPdPKdS1_ld --------------------------
	.section	.nv.shared._Z15residual_kernelPdPKdS1_ld,"aw",@nobits
	.sectionflags	@""
	.align	8
.nv.shared._Z15residual_kernelPdPKdS1_ld:
	.zero		9216


//--------------------- .nv.shared.reserved.0     --------------------------
	.section	.nv.shared.reserved.0,"aw",@nobits
	.weak		__nv_reservedSMEM_offset_0_alias
	.size		__nv_reservedSMEM_offset_0_alias, 0, 64
	.other		__nv_reservedSMEM_offset_0_alias,@"STO_CUDA_RESERVED_SHARED STV_DEFAULT"
__nv_reservedSMEM_offset_0_alias:
	.zero		0
	.zero		64


//--------------------- .nv.shared._Z16reduction_kernelPdPKdl --------------------------
	.section	.nv.shared._Z16reduction_kernelPdPKdl,"aw",@nobits
	.sectionflags	@""
	.align	8
.nv.shared._Z16reduction_kernelPdPKdl:
	.zero		9216


//--------------------- .nv.constant0._Z15residual_kernelPdPKdS1_ld --------------------------
	.section	.nv.constant0._Z15residual_kernelPdPKdS1_ld,"a",@progbits
	.sectionflags	@""
	.align	4
.nv.constant0._Z15residual_kernelPdPKdS1_ld:
	.zero		936


//--------------------- .nv.constant0._Z13jacobi_kernelPdPKdS1_ld --------------------------
	.section	.nv.constant0._Z13jacobi_kernelPdPKdS1_ld,"a",@progbits
	.sectionflags	@""
	.align	4
.nv.constant0._Z13jacobi_kernelPdPKdS1_ld:
	.zero		936


//--------------------- .nv.constant0._Z16reduction_kernelPdPKdl --------------------------
	.section	.nv.constant0._Z16reduction_kernelPdPKdl,"a",@progbits
	.sectionflags	@""
	.align	4
.nv.constant0._Z16reduction_kernelPdPKdl:
	.zero		920


//--------------------- SYMBOLS --------------------------

	.type		.nv.reservedSmem.offset0,@object
	.size		.nv.reservedSmem.offset0,0x4
	.type		.nv.reservedSmem.cap,@object
	.size		.nv.reservedSmem.cap,0x4
